	.target	sm_100a

	.elftype	@"ET_EXEC"


//--------------------- .note.nv.tkinfo           --------------------------
	.section	.note.nv.tkinfo,"",@"SHT_NOTE"
	.sectionflags	@"SHF_NOTE_NV_TKINFO"
	.tkinfo
        /*0018*/ 	.word	0x00000002
        /*0030*/ 	.string	""
        /*0030*/ 	.string	"ptxas"
        /*0030*/ 	.string	"Cuda compilation tools, release 13.0, V13.0.88"
        /*0030*/ 	.string	"Build cuda_13.0.r13.0/compiler.36424714_0"
        /*0030*/ 	.string	"-arch sm_100a -m 64 "



//--------------------- .note.nv.cuinfo           --------------------------
	.section	.note.nv.cuinfo,"",@"SHT_NOTE"
	.sectionflags	@"SHF_NOTE_NV_CUINFO"
        /*0018*/ 	.short	0x0002
        /*001a*/ 	.short	0x0064
        /*001c*/ 	.short	0x0082
	.zero		2


//--------------------- .nv.info                  --------------------------
	.section	.nv.info,"",@"SHT_CUDA_INFO"
	.align	4


	//----- nvinfo : EIATTR_REGCOUNT
	.align		4
        /*0000*/ 	.byte	0x04, 0x2f
        /*0002*/ 	.short	(.L_12 - .L_11)
	.align		4
.L_11:
        /*0004*/ 	.word	index@(_ZN7cutlass13device_kernelIN5flash11enable_sm90INS1_16FlashAttnFwdSm90INS1_25CollectiveMainloopFwdSm90ILi2EN4cute5tupleIJNS5_1CILi1EEES8_S8_EEENS6_IJNS7_ILi128EEENS7_ILi80EEENS7_ILi256EEEEEELi256ENS_6half_tEfNS_4arch4Sm90ELb1ELb0ELb1ELb1ELb0ELb1ELb0ELb1ELb1ELb1ELb0ELb0EEENS1_21CollectiveEpilogueFwdINS6_IJSA_SC_SB_EEES9_SE_SG_Li256ELb1ELb1ELb0ELb0EEENS1_36VarlenDynamicPersistentTileSchedulerILi128ELi80ELi256ELi128ELb0ELb1ELb1ELb1ELb1ELb1EEEEEEEEEvNT_6ParamsE)
        /*0008*/ 	.word	0x00000004


	//----- nvinfo : EIATTR_FRAME_SIZE
	.align		4
.L_12:
        /*000c*/ 	.byte	0x04, 0x11
        /*000e*/ 	.short	(.L_14 - .L_13)
	.align		4
.L_13:
        /*0010*/ 	.word	index@(_ZN7cutlass13device_kernelIN5flash11enable_sm90INS1_16FlashAttnFwdSm90INS1_25CollectiveMainloopFwdSm90ILi2EN4cute5tupleIJNS5_1CILi1EEES8_S8_EEENS6_IJNS7_ILi128EEENS7_ILi80EEENS7_ILi256EEEEEELi256ENS_6half_tEfNS_4arch4Sm90ELb1ELb0ELb1ELb1ELb0ELb1ELb0ELb1ELb1ELb1ELb0ELb0EEENS1_21CollectiveEpilogueFwdINS6_IJSA_SC_SB_EEES9_SE_SG_Li256ELb1ELb1ELb0ELb0EEENS1_36VarlenDynamicPersistentTileSchedulerILi128ELi80ELi256ELi128ELb0ELb1ELb1ELb1ELb1ELb1EEEEEEEEEvNT_6ParamsE)
        /*0014*/ 	.word	0x00000000


	//----- nvinfo : EIATTR_REGCOUNT
	.align		4
.L_14:
        /*0018*/ 	.byte	0x04, 0x2f
        /*001a*/ 	.short	(.L_16 - .L_15)
	.align		4
.L_15:
        /*001c*/ 	.word	index@(_ZN7cutlass13device_kernelIN5flash11enable_sm90INS1_16FlashAttnFwdSm90INS1_25CollectiveMainloopFwdSm90ILi2EN4cute5tupleIJNS5_1CILi1EEES8_S8_EEENS6_IJNS7_ILi128EEENS7_ILi80EEENS7_ILi256EEEEEELi256ENS_6half_tEfNS_4arch4Sm90ELb1ELb0ELb1ELb1ELb0ELb0ELb0ELb1ELb1ELb1ELb0ELb0EEENS1_21CollectiveEpilogueFwdINS6_IJSA_SC_SB_EEES9_SE_SG_Li256ELb1ELb1ELb0ELb0EEENS1_36VarlenDynamicPersistentTileSchedulerILi128ELi80ELi256ELi128ELb0ELb1ELb1ELb1ELb1ELb1EEEEEEEEEvNT_6ParamsE)
        /*0020*/ 	.word	0x00000004


	//----- nvinfo : EIATTR_FRAME_SIZE
	.align		4
.L_16:
        /*0024*/ 	.byte	0x04, 0x11
        /*0026*/ 	.short	(.L_18 - .L_17)
	.align		4
.L_17:
        /*0028*/ 	.word	index@(_ZN7cutlass13device_kernelIN5flash11enable_sm90INS1_16FlashAttnFwdSm90INS1_25CollectiveMainloopFwdSm90ILi2EN4cute5tupleIJNS5_1CILi1EEES8_S8_EEENS6_IJNS7_ILi128EEENS7_ILi80EEENS7_ILi256EEEEEELi256ENS_6half_tEfNS_4arch4Sm90ELb1ELb0ELb1ELb1ELb0ELb0ELb0ELb1ELb1ELb1ELb0ELb0EEENS1_21CollectiveEpilogueFwdINS6_IJSA_SC_SB_EEES9_SE_SG_Li256ELb1ELb1ELb0ELb0EEENS1_36VarlenDynamicPersistentTileSchedulerILi128ELi80ELi256ELi128ELb0ELb1ELb1ELb1ELb1ELb1EEEEEEEEEvNT_6ParamsE)
        /*002c*/ 	.word	0x00000000


	//----- nvinfo : EIATTR_REGCOUNT
	.align		4
.L_18:
        /*0030*/ 	.byte	0x04, 0x2f
        /*0032*/ 	.short	(.L_20 - .L_19)
	.align		4
.L_19:
        /*0034*/ 	.word	index@(_ZN7cutlass13device_kernelIN5flash11enable_sm90INS1_16FlashAttnFwdSm90INS1_25CollectiveMainloopFwdSm90ILi2EN4cute5tupleIJNS5_1CILi1EEES8_S8_EEENS6_IJNS7_ILi128EEENS7_ILi80EEENS7_ILi256EEEEEELi256ENS_6half_tEfNS_4arch4Sm90ELb1ELb0ELb1ELb0ELb0ELb0ELb0ELb1ELb1ELb1ELb0ELb0EEENS1_21CollectiveEpilogueFwdINS6_IJSA_SC_SB_EEES9_SE_SG_Li256ELb0ELb1ELb0ELb0EEENS1_30DynamicPersistentTileSchedulerILi256ELi128ELb0ELb1ELb1EEEEEEEEEvNT_6ParamsE)
        /*0038*/ 	.word	0x00000004


	//----- nvinfo : EIATTR_FRAME_SIZE
	.align		4
.L_20:
        /*003c*/ 	.byte	0x04, 0x11
        /*003e*/ 	.short	(.L_22 - .L_21)
	.align		4
.L_21:
        /*0040*/ 	.word	index@(_ZN7cutlass13device_kernelIN5flash11enable_sm90INS1_16FlashAttnFwdSm90INS1_25CollectiveMainloopFwdSm90ILi2EN4cute5tupleIJNS5_1CILi1EEES8_S8_EEENS6_IJNS7_ILi128EEENS7_ILi80EEENS7_ILi256EEEEEELi256ENS_6half_tEfNS_4arch4Sm90ELb1ELb0ELb1ELb0ELb0ELb0ELb0ELb1ELb1ELb1ELb0ELb0EEENS1_21CollectiveEpilogueFwdINS6_IJSA_SC_SB_EEES9_SE_SG_Li256ELb0ELb1ELb0ELb0EEENS1_30DynamicPersistentTileSchedulerILi256ELi128ELb0ELb1ELb1EEEEEEEEEvNT_6ParamsE)
        /*0044*/ 	.word	0x00000000


	//----- nvinfo : EIATTR_REGCOUNT
	.align		4
.L_22:
        /*0048*/ 	.byte	0x04, 0x2f
        /*004a*/ 	.short	(.L_24 - .L_23)
	.align		4
.L_23:
        /*004c*/ 	.word	index@(_ZN7cutlass13device_kernelIN5flash11enable_sm90INS1_16FlashAttnFwdSm90INS1_25CollectiveMainloopFwdSm90ILi2EN4cute5tupleIJNS5_1CILi1EEES8_S8_EEENS6_IJNS7_ILi128EEENS7_ILi64EEENS7_ILi256EEEEEELi256ENS_6half_tEfNS_4arch4Sm90ELb0ELb1ELb1ELb1ELb0ELb1ELb0ELb1ELb1ELb1ELb0ELb0EEENS1_21CollectiveEpilogueFwdINS6_IJSA_SC_SB_EEES9_SE_SG_Li256ELb1ELb1ELb0ELb0EEENS1_36VarlenDynamicPersistentTileSchedulerILi128ELi64ELi256ELi128ELb0ELb1ELb1ELb1ELb0ELb1EEEEEEEEEvNT_6ParamsE)
        /*0050*/ 	.word	0x00000004


	//----- nvinfo : EIATTR_FRAME_SIZE
	.align		4
.L_24:
        /*0054*/ 	.byte	0x04, 0x11
        /*0056*/ 	.short	(.L_26 - .L_25)
	.align		4
.L_25:
        /*0058*/ 	.word	index@(_ZN7cutlass13device_kernelIN5flash11enable_sm90INS1_16FlashAttnFwdSm90INS1_25CollectiveMainloopFwdSm90ILi2EN4cute5tupleIJNS5_1CILi1EEES8_S8_EEENS6_IJNS7_ILi128EEENS7_ILi64EEENS7_ILi256EEEEEELi256ENS_6half_tEfNS_4arch4Sm90ELb0ELb1ELb1ELb1ELb0ELb1ELb0ELb1ELb1ELb1ELb0ELb0EEENS1_21CollectiveEpilogueFwdINS6_IJSA_SC_SB_EEES9_SE_SG_Li256ELb1ELb1ELb0ELb0EEENS1_36VarlenDynamicPersistentTileSchedulerILi128ELi64ELi256ELi128ELb0ELb1ELb1ELb1ELb0ELb1EEEEEEEEEvNT_6ParamsE)
        /*005c*/ 	.word	0x00000000


	//----- nvinfo : EIATTR_REGCOUNT
	.align		4
.L_26:
        /*0060*/ 	.byte	0x04, 0x2f
        /*0062*/ 	.short	(.L_28 - .L_27)
	.align		4
.L_27:
        /*0064*/ 	.word	index@(_ZN7cutlass13device_kernelIN5flash11enable_sm90INS1_16FlashAttnFwdSm90INS1_25CollectiveMainloopFwdSm90ILi2EN4cute5tupleIJNS5_1CILi1EEES8_S8_EEENS6_IJNS7_ILi128EEENS7_ILi64EEENS7_ILi256EEEEEELi256ENS_6half_tEfNS_4arch4Sm90ELb0ELb1ELb1ELb1ELb0ELb0ELb0ELb1ELb1ELb1ELb0ELb0EEENS1_21CollectiveEpilogueFwdINS6_IJSA_SC_SB_EEES9_SE_SG_Li256ELb1ELb1ELb0ELb0EEENS1_36VarlenDynamicPersistentTileSchedulerILi128ELi64ELi256ELi128ELb0ELb1ELb1ELb1ELb0ELb1EEEEEEEEEvNT_6ParamsE)
        /*0068*/ 	.word	0x00000004


	//----- nvinfo : EIATTR_FRAME_SIZE
	.align		4
.L_28:
        /*006c*/ 	.byte	0x04, 0x11
        /*006e*/ 	.short	(.L_30 - .L_29)
	.align		4
.L_29:
        /*0070*/ 	.word	index@(_ZN7cutlass13device_kernelIN5flash11enable_sm90INS1_16FlashAttnFwdSm90INS1_25CollectiveMainloopFwdSm90ILi2EN4cute5tupleIJNS5_1CILi1EEES8_S8_EEENS6_IJNS7_ILi128EEENS7_ILi64EEENS7_ILi256EEEEEELi256ENS_6half_tEfNS_4arch4Sm90ELb0ELb1ELb1ELb1ELb0ELb0ELb0ELb1ELb1ELb1ELb0ELb0EEENS1_21CollectiveEpilogueFwdINS6_IJSA_SC_SB_EEES9_SE_SG_Li256ELb1ELb1ELb0ELb0EEENS1_36VarlenDynamicPersistentTileSchedulerILi128ELi64ELi256ELi128ELb0ELb1ELb1ELb1ELb0ELb1EEEEEEEEEvNT_6ParamsE)
        /*0074*/ 	.word	0x00000000


	//----- nvinfo : EIATTR_REGCOUNT
	.align		4
.L_30:
        /*0078*/ 	.byte	0x04, 0x2f
        /*007a*/ 	.short	(.L_32 - .L_31)
	.align		4
.L_31:
        /*007c*/ 	.word	index@(_ZN7cutlass13device_kernelIN5flash11enable_sm90INS1_16FlashAttnFwdSm90INS1_25CollectiveMainloopFwdSm90ILi2EN4cute5tupleIJNS5_1CILi1EEES8_S8_EEENS6_IJNS7_ILi128EEENS7_ILi64EEENS7_ILi256EEEEEELi256ENS_6half_tEfNS_4arch4Sm90ELb0ELb1ELb1ELb0ELb0ELb0ELb0ELb1ELb1ELb1ELb0ELb0EEENS1_21CollectiveEpilogueFwdINS6_IJSA_SC_SB_EEES9_SE_SG_Li256ELb0ELb1ELb0ELb0EEENS1_30DynamicPersistentTileSchedulerILi256ELi128ELb0ELb1ELb1EEEEEEEEEvNT_6ParamsE)
        /*0080*/ 	.word	0x00000004


	//----- nvinfo : EIATTR_FRAME_SIZE
	.align		4
.L_32:
        /*0084*/ 	.byte	0x04, 0x11
        /*0086*/ 	.short	(.L_34 - .L_33)
	.align		4
.L_33:
        /*0088*/ 	.word	index@(_ZN7cutlass13device_kernelIN5flash11enable_sm90INS1_16FlashAttnFwdSm90INS1_25CollectiveMainloopFwdSm90ILi2EN4cute5tupleIJNS5_1CILi1EEES8_S8_EEENS6_IJNS7_ILi128EEENS7_ILi64EEENS7_ILi256EEEEEELi256ENS_6half_tEfNS_4arch4Sm90ELb0ELb1ELb1ELb0ELb0ELb0ELb0ELb1ELb1ELb1ELb0ELb0EEENS1_21CollectiveEpilogueFwdINS6_IJSA_SC_SB_EEES9_SE_SG_Li256ELb0ELb1ELb0ELb0EEENS1_30DynamicPersistentTileSchedulerILi256ELi128ELb0ELb1ELb1EEEEEEEEEvNT_6ParamsE)
        /*008c*/ 	.word	0x00000000


	//----- nvinfo : EIATTR_REGCOUNT
	.align		4
.L_34:
        /*0090*/ 	.byte	0x04, 0x2f
        /*0092*/ 	.short	(.L_36 - .L_35)
	.align		4
.L_35:
        /*0094*/ 	.word	index@(_ZN7cutlass13device_kernelIN5flash11enable_sm90INS1_16FlashAttnFwdSm90INS1_25CollectiveMainloopFwdSm90ILi2EN4cute5tupleIJNS5_1CILi1EEES8_S8_EEENS6_IJNS7_ILi128EEENS7_ILi80EEENS7_ILi256EEEEEELi256ENS_6half_tEfNS_4arch4Sm90ELb0ELb0ELb1ELb1ELb0ELb1ELb0ELb1ELb1ELb1ELb0ELb0EEENS1_21CollectiveEpilogueFwdINS6_IJSA_SC_SB_EEES9_SE_SG_Li256ELb1ELb1ELb0ELb0EEENS1_36VarlenDynamicPersistentTileSchedulerILi128ELi80ELi256ELi128ELb0ELb1ELb1ELb0ELb1ELb1EEEEEEEEEvNT_6ParamsE)
        /*0098*/ 	.word	0x00000004


	//----- nvinfo : EIATTR_FRAME_SIZE
	.align		4
.L_36:
        /*009c*/ 	.byte	0x04, 0x11
        /*009e*/ 	.short	(.L_38 - .L_37)
	.align		4
.L_37:
        /*00a0*/ 	.word	index@(_ZN7cutlass13device_kernelIN5flash11enable_sm90INS1_16FlashAttnFwdSm90INS1_25CollectiveMainloopFwdSm90ILi2EN4cute5tupleIJNS5_1CILi1EEES8_S8_EEENS6_IJNS7_ILi128EEENS7_ILi80EEENS7_ILi256EEEEEELi256ENS_6half_tEfNS_4arch4Sm90ELb0ELb0ELb1ELb1ELb0ELb1ELb0ELb1ELb1ELb1ELb0ELb0EEENS1_21CollectiveEpilogueFwdINS6_IJSA_SC_SB_EEES9_SE_SG_Li256ELb1ELb1ELb0ELb0EEENS1_36VarlenDynamicPersistentTileSchedulerILi128ELi80ELi256ELi128ELb0ELb1ELb1ELb0ELb1ELb1EEEEEEEEEvNT_6ParamsE)
        /*00a4*/ 	.word	0x00000000


	//----- nvinfo : EIATTR_REGCOUNT
	.align		4
.L_38:
        /*00a8*/ 	.byte	0x04, 0x2f
        /*00aa*/ 	.short	(.L_40 - .L_39)
	.align		4
.L_39:
        /*00ac*/ 	.word	index@(_ZN7cutlass13device_kernelIN5flash11enable_sm90INS1_16FlashAttnFwdSm90INS1_25CollectiveMainloopFwdSm90ILi2EN4cute5tupleIJNS5_1CILi1EEES8_S8_EEENS6_IJNS7_ILi128EEENS7_ILi80EEENS7_ILi256EEEEEELi256ENS_6half_tEfNS_4arch4Sm90ELb0ELb0ELb1ELb1ELb0ELb0ELb0ELb1ELb1ELb1ELb0ELb0EEENS1_21CollectiveEpilogueFwdINS6_IJSA_SC_SB_EEES9_SE_SG_Li256ELb1ELb1ELb0ELb0EEENS1_36VarlenDynamicPersistentTileSchedulerILi128ELi80ELi256ELi128ELb0ELb1ELb1ELb0ELb1ELb1EEEEEEEEEvNT_6ParamsE)
        /*00b0*/ 	.word	0x00000004


	//----- nvinfo : EIATTR_FRAME_SIZE
	.align		4
.L_40:
        /*00b4*/ 	.byte	0x04, 0x11
        /*00b6*/ 	.short	(.L_42 - .L_41)
	.align		4
.L_41:
        /*00b8*/ 	.word	index@(_ZN7cutlass13device_kernelIN5flash11enable_sm90INS1_16FlashAttnFwdSm90INS1_25CollectiveMainloopFwdSm90ILi2EN4cute5tupleIJNS5_1CILi1EEES8_S8_EEENS6_IJNS7_ILi128EEENS7_ILi80EEENS7_ILi256EEEEEELi256ENS_6half_tEfNS_4arch4Sm90ELb0ELb0ELb1ELb1ELb0ELb0ELb0ELb1ELb1ELb1ELb0ELb0EEENS1_21CollectiveEpilogueFwdINS6_IJSA_SC_SB_EEES9_SE_SG_Li256ELb1ELb1ELb0ELb0EEENS1_36VarlenDynamicPersistentTileSchedulerILi128ELi80ELi256ELi128ELb0ELb1ELb1ELb0ELb1ELb1EEEEEEEEEvNT_6ParamsE)
        /*00bc*/ 	.word	0x00000000


	//----- nvinfo : EIATTR_REGCOUNT
	.align		4
.L_42:
        /*00c0*/ 	.byte	0x04, 0x2f
        /*00c2*/ 	.short	(.L_44 - .L_43)
	.align		4
.L_43:
        /*00c4*/ 	.word	index@(_ZN7cutlass13device_kernelIN5flash11enable_sm90INS1_16FlashAttnFwdSm90INS1_25CollectiveMainloopFwdSm90ILi2EN4cute5tupleIJNS5_1CILi2EEENS7_ILi1EEES9_EEENS6_IJNS7_ILi128EEENS7_ILi80EEENS7_ILi256EEEEEELi256ENS_6half_tEfNS_4arch4Sm90ELb0ELb0ELb1ELb0ELb0ELb0ELb0ELb1ELb1ELb1ELb0ELb0EEENS1_21CollectiveEpilogueFwdINS6_IJSB_SD_SC_EEESA_SF_SH_Li256ELb0ELb1ELb0ELb0EEENS1_29StaticPersistentTileSchedulerILb0EEEEEEEEEvNT_6ParamsE)
        /*00c8*/ 	.word	0x00000004


	//----- nvinfo : EIATTR_FRAME_SIZE
	.align		4
.L_44:
        /*00cc*/ 	.byte	0x04, 0x11
        /*00ce*/ 	.short	(.L_46 - .L_45)
	.align		4
.L_45:
        /*00d0*/ 	.word	index@(_ZN7cutlass13device_kernelIN5flash11enable_sm90INS1_16FlashAttnFwdSm90INS1_25CollectiveMainloopFwdSm90ILi2EN4cute5tupleIJNS5_1CILi2EEENS7_ILi1EEES9_EEENS6_IJNS7_ILi128EEENS7_ILi80EEENS7_ILi256EEEEEELi256ENS_6half_tEfNS_4arch4Sm90ELb0ELb0ELb1ELb0ELb0ELb0ELb0ELb1ELb1ELb1ELb0ELb0EEENS1_21CollectiveEpilogueFwdINS6_IJSB_SD_SC_EEESA_SF_SH_Li256ELb0ELb1ELb0ELb0EEENS1_29StaticPersistentTileSchedulerILb0EEEEEEEEEvNT_6ParamsE)
        /*00d4*/ 	.word	0x00000000


	//----- nvinfo : EIATTR_REGCOUNT
	.align		4
.L_46:
        /*00d8*/ 	.byte	0x04, 0x2f
        /*00da*/ 	.short	(.L_48 - .L_47)
	.align		4
.L_47:
        /*00dc*/ 	.word	index@(_ZN7cutlass13device_kernelIN5flash11enable_sm90INS1_16FlashAttnFwdSm90INS1_25CollectiveMainloopFwdSm90ILi2EN4cute5tupleIJNS5_1CILi1EEES8_S8_EEENS6_IJNS7_ILi128EEENS7_ILi80EEENS7_ILi256EEEEEELi256ENS_6half_tEfNS_4arch4Sm90ELb0ELb0ELb1ELb0ELb0ELb0ELb0ELb1ELb1ELb1ELb0ELb0EEENS1_21CollectiveEpilogueFwdINS6_IJSA_SC_SB_EEES9_SE_SG_Li256ELb0ELb1ELb0ELb0EEENS1_29StaticPersistentTileSchedulerILb0EEEEEEEEEvNT_6ParamsE)
        /*00e0*/ 	.word	0x00000004


	//----- nvinfo : EIATTR_FRAME_SIZE
	.align		4
.L_48:
        /*00e4*/ 	.byte	0x04, 0x11
        /*00e6*/ 	.short	(.L_50 - .L_49)
	.align		4
.L_49:
        /*00e8*/ 	.word	index@(_ZN7cutlass13device_kernelIN5flash11enable_sm90INS1_16FlashAttnFwdSm90INS1_25CollectiveMainloopFwdSm90ILi2EN4cute5tupleIJNS5_1CILi1EEES8_S8_EEENS6_IJNS7_ILi128EEENS7_ILi80EEENS7_ILi256EEEEEELi256ENS_6half_tEfNS_4arch4Sm90ELb0ELb0ELb1ELb0ELb0ELb0ELb0ELb1ELb1ELb1ELb0ELb0EEENS1_21CollectiveEpilogueFwdINS6_IJSA_SC_SB_EEES9_SE_SG_Li256ELb0ELb1ELb0ELb0EEENS1_29StaticPersistentTileSchedulerILb0EEEEEEEEEvNT_6ParamsE)
        /*00ec*/ 	.word	0x00000000


	//----- nvinfo : EIATTR_MIN_STACK_SIZE
	.align		4
.L_50:
        /*00f0*/ 	.byte	0x04, 0x12
        /*00f2*/ 	.short	(.L_52 - .L_51)
	.align		4
.L_51:
        /*00f4*/ 	.word	index@(_ZN7cutlass13device_kernelIN5flash11enable_sm90INS1_16FlashAttnFwdSm90INS1_25CollectiveMainloopFwdSm90ILi2EN4cute5tupleIJNS5_1CILi1EEES8_S8_EEENS6_IJNS7_ILi128EEENS7_ILi80EEENS7_ILi256EEEEEELi256ENS_6half_tEfNS_4arch4Sm90ELb0ELb0ELb1ELb0ELb0ELb0ELb0ELb1ELb1ELb1ELb0ELb0EEENS1_21CollectiveEpilogueFwdINS6_IJSA_SC_SB_EEES9_SE_SG_Li256ELb0ELb1ELb0ELb0EEENS1_29StaticPersistentTileSchedulerILb0EEEEEEEEEvNT_6ParamsE)
        /*00f8*/ 	.word	0x00000000


	//----- nvinfo : EIATTR_MIN_STACK_SIZE
	.align		4
.L_52:
        /*00fc*/ 	.byte	0x04, 0x12
        /*00fe*/ 	.short	(.L_54 - .L_53)
	.align		4
.L_53:
        /*0100*/ 	.word	index@(_ZN7cutlass13device_kernelIN5flash11enable_sm90INS1_16FlashAttnFwdSm90INS1_25CollectiveMainloopFwdSm90ILi2EN4cute5tupleIJNS5_1CILi2EEENS7_ILi1EEES9_EEENS6_IJNS7_ILi128EEENS7_ILi80EEENS7_ILi256EEEEEELi256ENS_6half_tEfNS_4arch4Sm90ELb0ELb0ELb1ELb0ELb0ELb0ELb0ELb1ELb1ELb1ELb0ELb0EEENS1_21CollectiveEpilogueFwdINS6_IJSB_SD_SC_EEESA_SF_SH_Li256ELb0ELb1ELb0ELb0EEENS1_29StaticPersistentTileSchedulerILb0EEEEEEEEEvNT_6ParamsE)
        /*0104*/ 	.word	0x00000000


	//----- nvinfo : EIATTR_MIN_STACK_SIZE
	.align		4
.L_54:
        /*0108*/ 	.byte	0x04, 0x12
        /*010a*/ 	.short	(.L_56 - .L_55)
	.align		4
.L_55:
        /*010c*/ 	.word	index@(_ZN7cutlass13device_kernelIN5flash11enable_sm90INS1_16FlashAttnFwdSm90INS1_25CollectiveMainloopFwdSm90ILi2EN4cute5tupleIJNS5_1CILi1EEES8_S8_EEENS6_IJNS7_ILi128EEENS7_ILi80EEENS7_ILi256EEEEEELi256ENS_6half_tEfNS_4arch4Sm90ELb0ELb0ELb1ELb1ELb0ELb0ELb0ELb1ELb1ELb1ELb0ELb0EEENS1_21CollectiveEpilogueFwdINS6_IJSA_SC_SB_EEES9_SE_SG_Li256ELb1ELb1ELb0ELb0EEENS1_36VarlenDynamicPersistentTileSchedulerILi128ELi80ELi256ELi128ELb0ELb1ELb1ELb0ELb1ELb1EEEEEEEEEvNT_6ParamsE)
        /*0110*/ 	.word	0x00000000


	//----- nvinfo : EIATTR_MIN_STACK_SIZE
	.align		4
.L_56:
        /*0114*/ 	.byte	0x04, 0x12
        /*0116*/ 	.short	(.L_58 - .L_57)
	.align		4
.L_57:
        /*0118*/ 	.word	index@(_ZN7cutlass13device_kernelIN5flash11enable_sm90INS1_16FlashAttnFwdSm90INS1_25CollectiveMainloopFwdSm90ILi2EN4cute5tupleIJNS5_1CILi1EEES8_S8_EEENS6_IJNS7_ILi128EEENS7_ILi80EEENS7_ILi256EEEEEELi256ENS_6half_tEfNS_4arch4Sm90ELb0ELb0ELb1ELb1ELb0ELb1ELb0ELb1ELb1ELb1ELb0ELb0EEENS1_21CollectiveEpilogueFwdINS6_IJSA_SC_SB_EEES9_SE_SG_Li256ELb1ELb1ELb0ELb0EEENS1_36VarlenDynamicPersistentTileSchedulerILi128ELi80ELi256ELi128ELb0ELb1ELb1ELb0ELb1ELb1EEEEEEEEEvNT_6ParamsE)
        /*011c*/ 	.word	0x00000000


	//----- nvinfo : EIATTR_MIN_STACK_SIZE
	.align		4
.L_58:
        /*0120*/ 	.byte	0x04, 0x12
        /*0122*/ 	.short	(.L_60 - .L_59)
	.align		4
.L_59:
        /*0124*/ 	.word	index@(_ZN7cutlass13device_kernelIN5flash11enable_sm90INS1_16FlashAttnFwdSm90INS1_25CollectiveMainloopFwdSm90ILi2EN4cute5tupleIJNS5_1CILi1EEES8_S8_EEENS6_IJNS7_ILi128EEENS7_ILi64EEENS7_ILi256EEEEEELi256ENS_6half_tEfNS_4arch4Sm90ELb0ELb1ELb1ELb0ELb0ELb0ELb0ELb1ELb1ELb1ELb0ELb0EEENS1_21CollectiveEpilogueFwdINS6_IJSA_SC_SB_EEES9_SE_SG_Li256ELb0ELb1ELb0ELb0EEENS1_30DynamicPersistentTileSchedulerILi256ELi128ELb0ELb1ELb1EEEEEEEEEvNT_6ParamsE)
        /*0128*/ 	.word	0x00000000


	//----- nvinfo : EIATTR_MIN_STACK_SIZE
	.align		4
.L_60:
        /*012c*/ 	.byte	0x04, 0x12
        /*012e*/ 	.short	(.L_62 - .L_61)
	.align		4
.L_61:
        /*0130*/ 	.word	index@(_ZN7cutlass13device_kernelIN5flash11enable_sm90INS1_16FlashAttnFwdSm90INS1_25CollectiveMainloopFwdSm90ILi2EN4cute5tupleIJNS5_1CILi1EEES8_S8_EEENS6_IJNS7_ILi128EEENS7_ILi64EEENS7_ILi256EEEEEELi256ENS_6half_tEfNS_4arch4Sm90ELb0ELb1ELb1ELb1ELb0ELb0ELb0ELb1ELb1ELb1ELb0ELb0EEENS1_21CollectiveEpilogueFwdINS6_IJSA_SC_SB_EEES9_SE_SG_Li256ELb1ELb1ELb0ELb0EEENS1_36VarlenDynamicPersistentTileSchedulerILi128ELi64ELi256ELi128ELb0ELb1ELb1ELb1ELb0ELb1EEEEEEEEEvNT_6ParamsE)
        /*0134*/ 	.word	0x00000000


	//----- nvinfo : EIATTR_MIN_STACK_SIZE
	.align		4
.L_62:
        /*0138*/ 	.byte	0x04, 0x12
        /*013a*/ 	.short	(.L_64 - .L_63)
	.align		4
.L_63:
        /*013c*/ 	.word	index@(_ZN7cutlass13device_kernelIN5flash11enable_sm90INS1_16FlashAttnFwdSm90INS1_25CollectiveMainloopFwdSm90ILi2EN4cute5tupleIJNS5_1CILi1EEES8_S8_EEENS6_IJNS7_ILi128EEENS7_ILi64EEENS7_ILi256EEEEEELi256ENS_6half_tEfNS_4arch4Sm90ELb0ELb1ELb1ELb1ELb0ELb1ELb0ELb1ELb1ELb1ELb0ELb0EEENS1_21CollectiveEpilogueFwdINS6_IJSA_SC_SB_EEES9_SE_SG_Li256ELb1ELb1ELb0ELb0EEENS1_36VarlenDynamicPersistentTileSchedulerILi128ELi64ELi256ELi128ELb0ELb1ELb1ELb1ELb0ELb1EEEEEEEEEvNT_6ParamsE)
        /*0140*/ 	.word	0x00000000


	//----- nvinfo : EIATTR_MIN_STACK_SIZE
	.align		4
.L_64:
        /*0144*/ 	.byte	0x04, 0x12
        /*0146*/ 	.short	(.L_66 - .L_65)
	.align		4
.L_65:
        /*0148*/ 	.word	index@(_ZN7cutlass13device_kernelIN5flash11enable_sm90INS1_16FlashAttnFwdSm90INS1_25CollectiveMainloopFwdSm90ILi2EN4cute5tupleIJNS5_1CILi1EEES8_S8_EEENS6_IJNS7_ILi128EEENS7_ILi80EEENS7_ILi256EEEEEELi256ENS_6half_tEfNS_4arch4Sm90ELb1ELb0ELb1ELb0ELb0ELb0ELb0ELb1ELb1ELb1ELb0ELb0EEENS1_21CollectiveEpilogueFwdINS6_IJSA_SC_SB_EEES9_SE_SG_Li256ELb0ELb1ELb0ELb0EEENS1_30DynamicPersistentTileSchedulerILi256ELi128ELb0ELb1ELb1EEEEEEEEEvNT_6ParamsE)
        /*014c*/ 	.word	0x00000000


	//----- nvinfo : EIATTR_MIN_STACK_SIZE
	.align		4
.L_66:
        /*0150*/ 	.byte	0x04, 0x12
        /*0152*/ 	.short	(.L_68 - .L_67)
	.align		4
.L_67:
        /*0154*/ 	.word	index@(_ZN7cutlass13device_kernelIN5flash11enable_sm90INS1_16FlashAttnFwdSm90INS1_25CollectiveMainloopFwdSm90ILi2EN4cute5tupleIJNS5_1CILi1EEES8_S8_EEENS6_IJNS7_ILi128EEENS7_ILi80EEENS7_ILi256EEEEEELi256ENS_6half_tEfNS_4arch4Sm90ELb1ELb0ELb1ELb1ELb0ELb0ELb0ELb1ELb1ELb1ELb0ELb0EEENS1_21CollectiveEpilogueFwdINS6_IJSA_SC_SB_EEES9_SE_SG_Li256ELb1ELb1ELb0ELb0EEENS1_36VarlenDynamicPersistentTileSchedulerILi128ELi80ELi256ELi128ELb0ELb1ELb1ELb1ELb1ELb1EEEEEEEEEvNT_6ParamsE)
        /*0158*/ 	.word	0x00000000


	//----- nvinfo : EIATTR_MIN_STACK_SIZE
	.align		4
.L_68:
        /*015c*/ 	.byte	0x04, 0x12
        /*015e*/ 	.short	(.L_70 - .L_69)
	.align		4
.L_69:
        /*0160*/ 	.word	index@(_ZN7cutlass13device_kernelIN5flash11enable_sm90INS1_16FlashAttnFwdSm90INS1_25CollectiveMainloopFwdSm90ILi2EN4cute5tupleIJNS5_1CILi1EEES8_S8_EEENS6_IJNS7_ILi128EEENS7_ILi80EEENS7_ILi256EEEEEELi256ENS_6half_tEfNS_4arch4Sm90ELb1ELb0ELb1ELb1ELb0ELb1ELb0ELb1ELb1ELb1ELb0ELb0EEENS1_21CollectiveEpilogueFwdINS6_IJSA_SC_SB_EEES9_SE_SG_Li256ELb1ELb1ELb0ELb0EEENS1_36VarlenDynamicPersistentTileSchedulerILi128ELi80ELi256ELi128ELb0ELb1ELb1ELb1ELb1ELb1EEEEEEEEEvNT_6ParamsE)
        /*0164*/ 	.word	0x00000000
.L_70:


//--------------------- .nv.compat                --------------------------
	.section	.nv.compat,"",@"SHT_CUDA_COMPAT_INFO"
	.align	4
        /*0000*/ 	.byte	0x02, 0x09, 0x01, 0x00, 0x02, 0x02, 0x01, 0x00, 0x02, 0x05, 0x05, 0x00, 0x03, 0x07, 0x01, 0x01
        /*0010*/ 	.byte	0x02, 0x03, 0x00, 0x00, 0x02, 0x06, 0x01, 0x00, 0x04, 0x0b, 0x08, 0x00, 0x09, 0x00, 0x00, 0x00
        /*0020*/ 	.byte	0x00, 0x00, 0x00, 0x00


//--------------------- .nv.info._ZN7cutlass13device_kernelIN5flash11enable_sm90INS1_16FlashAttnFwdSm90INS1_25CollectiveMainloopFwdSm90ILi2EN4cute5tupleIJNS5_1CILi1EEES8_S8_EEENS6_IJNS7_ILi128EEENS7_ILi80EEENS7_ILi256EEEEEELi256ENS_6half_tEfNS_4arch4Sm90ELb0ELb0ELb1ELb0ELb0ELb0ELb0ELb1ELb1ELb1ELb0ELb0EEENS1_21CollectiveEpilogueFwdINS6_IJSA_SC_SB_EEES9_SE_SG_Li256ELb0ELb1ELb0ELb0EEENS1_29StaticPersistentTileSchedulerILb0EEEEEEEEEvNT_6ParamsE --------------------------
	.section	.nv.info._ZN7cutlass13device_kernelIN5flash11enable_sm90INS1_16FlashAttnFwdSm90INS1_25CollectiveMainloopFwdSm90ILi2EN4cute5tupleIJNS5_1CILi1EEES8_S8_EEENS6_IJNS7_ILi128EEENS7_ILi80EEENS7_ILi256EEEEEELi256ENS_6half_tEfNS_4arch4Sm90ELb0ELb0ELb1ELb0ELb0ELb0ELb0ELb1ELb1ELb1ELb0ELb0EEENS1_21CollectiveEpilogueFwdINS6_IJSA_SC_SB_EEES9_SE_SG_Li256ELb0ELb1ELb0ELb0EEENS1_29StaticPersistentTileSchedulerILb0EEEEEEEEEvNT_6ParamsE,"",@"SHT_CUDA_INFO"
	.sectionflags	@""
	.align	4


	//----- nvinfo : EIATTR_CUDA_API_VERSION
	.align		4
        /*0000*/ 	.byte	0x04, 0x37
        /*0002*/ 	.short	(.L_72 - .L_71)
.L_71:
        /*0004*/ 	.word	0x00000082


	//----- nvinfo : EIATTR_KPARAM_INFO
	.align		4
.L_72:
        /*0008*/ 	.byte	0x04, 0x17
        /*000a*/ 	.short	(.L_74 - .L_73)
.L_73:
        /*000c*/ 	.word	0x00000000
        /*0010*/ 	.short	0x0000
        /*0012*/ 	.short	0x0000
        /*0014*/ 	.byte	0x00, 0xf0, 0x01, 0x28


	//----- nvinfo : EIATTR_SPARSE_MMA_MASK
	.align		4
.L_74:
        /*0018*/ 	.byte	0x03, 0x50
        /*001a*/ 	.short	0x0000


	//----- nvinfo : EIATTR_MAXREG_COUNT
	.align		4
        /*001c*/ 	.byte	0x03, 0x1b
        /*001e*/ 	.short	0x00a8


	//----- nvinfo : EIATTR_MERCURY_ISA_VERSION
	.align		4
        /*0020*/ 	.byte	0x03, 0x5f
        /*0022*/ 	.short	0x0101


	//----- nvinfo : EIATTR_VRC_CTA_INIT_COUNT
	.align		4
        /*0024*/ 	.byte	0x02, 0x4a
	.zero		1
	.zero		1


	//----- nvinfo : EIATTR_EXIT_INSTR_OFFSETS
	.align		4
        /*0028*/ 	.byte	0x04, 0x1c
        /*002a*/ 	.short	(.L_76 - .L_75)


	//   ....[0]....
.L_75:
        /*002c*/ 	.word	0x00000010


	//----- nvinfo : EIATTR_MAX_THREADS
	.align		4
.L_76:
        /*0030*/ 	.byte	0x04, 0x05
        /*0032*/ 	.short	(.L_78 - .L_77)
.L_77:
        /*0034*/ 	.word	0x00000180
        /*0038*/ 	.word	0x00000001
        /*003c*/ 	.word	0x00000001


	//----- nvinfo : EIATTR_CBANK_PARAM_SIZE
	.align		4
.L_78:
        /*0040*/ 	.byte	0x03, 0x19
        /*0042*/ 	.short	0x0a00


	//----- nvinfo : EIATTR_PARAM_CBANK
	.align		4
        /*0044*/ 	.byte	0x04, 0x0a
        /*0046*/ 	.short	(.L_80 - .L_79)
	.align		4
.L_79:
        /*0048*/ 	.word	index@(.nv.constant0._ZN7cutlass13device_kernelIN5flash11enable_sm90INS1_16FlashAttnFwdSm90INS1_25CollectiveMainloopFwdSm90ILi2EN4cute5tupleIJNS5_1CILi1EEES8_S8_EEENS6_IJNS7_ILi128EEENS7_ILi80EEENS7_ILi256EEEEEELi256ENS_6half_tEfNS_4arch4Sm90ELb0ELb0ELb1ELb0ELb0ELb0ELb0ELb1ELb1ELb1ELb0ELb0EEENS1_21CollectiveEpilogueFwdINS6_IJSA_SC_SB_EEES9_SE_SG_Li256ELb0ELb1ELb0ELb0EEENS1_29StaticPersistentTileSchedulerILb0EEEEEEEEEvNT_6ParamsE)
        /*004c*/ 	.short	0x0380
        /*004e*/ 	.short	0x0a00


	//----- nvinfo : EIATTR_SW_WAR
	.align		4
.L_80:
        /*0050*/ 	.byte	0x04, 0x36
        /*0052*/ 	.short	(.L_82 - .L_81)
.L_81:
        /*0054*/ 	.word	0x00000008
.L_82:


//--------------------- .nv.info._ZN7cutlass13device_kernelIN5flash11enable_sm90INS1_16FlashAttnFwdSm90INS1_25CollectiveMainloopFwdSm90ILi2EN4cute5tupleIJNS5_1CILi2EEENS7_ILi1EEES9_EEENS6_IJNS7_ILi128EEENS7_ILi80EEENS7_ILi256EEEEEELi256ENS_6half_tEfNS_4arch4Sm90ELb0ELb0ELb1ELb0ELb0ELb0ELb0ELb1ELb1ELb1ELb0ELb0EEENS1_21CollectiveEpilogueFwdINS6_IJSB_SD_SC_EEESA_SF_SH_Li256ELb0ELb1ELb0ELb0EEENS1_29StaticPersistentTileSchedulerILb0EEEEEEEEEvNT_6ParamsE --------------------------
	.section	.nv.info._ZN7cutlass13device_kernelIN5flash11enable_sm90INS1_16FlashAttnFwdSm90INS1_25CollectiveMainloopFwdSm90ILi2EN4cute5tupleIJNS5_1CILi2EEENS7_ILi1EEES9_EEENS6_IJNS7_ILi128EEENS7_ILi80EEENS7_ILi256EEEEEELi256ENS_6half_tEfNS_4arch4Sm90ELb0ELb0ELb1ELb0ELb0ELb0ELb0ELb1ELb1ELb1ELb0ELb0EEENS1_21CollectiveEpilogueFwdINS6_IJSB_SD_SC_EEESA_SF_SH_Li256ELb0ELb1ELb0ELb0EEENS1_29StaticPersistentTileSchedulerILb0EEEEEEEEEvNT_6ParamsE,"",@"SHT_CUDA_INFO"
	.sectionflags	@""
	.align	4


	//----- nvinfo : EIATTR_CUDA_API_VERSION
	.align		4
        /*0000*/ 	.byte	0x04, 0x37
        /*0002*/ 	.short	(.L_84 - .L_83)
.L_83:
        /*0004*/ 	.word	0x00000082


	//----- nvinfo : EIATTR_KPARAM_INFO
	.align		4
.L_84:
        /*0008*/ 	.byte	0x04, 0x17
        /*000a*/ 	.short	(.L_86 - .L_85)
.L_85:
        /*000c*/ 	.word	0x00000000
        /*0010*/ 	.short	0x0000
        /*0012*/ 	.short	0x0000
        /*0014*/ 	.byte	0x00, 0xf0, 0x01, 0x28


	//----- nvinfo : EIATTR_SPARSE_MMA_MASK
	.align		4
.L_86:
        /*0018*/ 	.byte	0x03, 0x50
        /*001a*/ 	.short	0x0000


	//----- nvinfo : EIATTR_MAXREG_COUNT
	.align		4
        /*001c*/ 	.byte	0x03, 0x1b
        /*001e*/ 	.short	0x00a8


	//----- nvinfo : EIATTR_MERCURY_ISA_VERSION
	.align		4
        /*0020*/ 	.byte	0x03, 0x5f
        /*0022*/ 	.short	0x0101


	//----- nvinfo : EIATTR_VRC_CTA_INIT_COUNT
	.align		4
        /*0024*/ 	.byte	0x02, 0x4a
	.zero		1
	.zero		1


	//----- nvinfo : EIATTR_EXIT_INSTR_OFFSETS
	.align		4
        /*0028*/ 	.byte	0x04, 0x1c
        /*002a*/ 	.short	(.L_88 - .L_87)


	//   ....[0]....
.L_87:
        /*002c*/ 	.word	0x00000010


	//----- nvinfo : EIATTR_MAX_THREADS
	.align		4
.L_88:
        /*0030*/ 	.byte	0x04, 0x05
        /*0032*/ 	.short	(.L_90 - .L_89)
.L_89:
        /*0034*/ 	.word	0x00000180
        /*0038*/ 	.word	0x00000001
        /*003c*/ 	.word	0x00000001


	//----- nvinfo : EIATTR_CBANK_PARAM_SIZE
	.align		4
.L_90:
        /*0040*/ 	.byte	0x03, 0x19
        /*0042*/ 	.short	0x0a00


	//----- nvinfo : EIATTR_PARAM_CBANK
	.align		4
        /*0044*/ 	.byte	0x04, 0x0a
        /*0046*/ 	.short	(.L_92 - .L_91)
	.align		4
.L_91:
        /*0048*/ 	.word	index@(.nv.constant0._ZN7cutlass13device_kernelIN5flash11enable_sm90INS1_16FlashAttnFwdSm90INS1_25CollectiveMainloopFwdSm90ILi2EN4cute5tupleIJNS5_1CILi2EEENS7_ILi1EEES9_EEENS6_IJNS7_ILi128EEENS7_ILi80EEENS7_ILi256EEEEEELi256ENS_6half_tEfNS_4arch4Sm90ELb0ELb0ELb1ELb0ELb0ELb0ELb0ELb1ELb1ELb1ELb0ELb0EEENS1_21CollectiveEpilogueFwdINS6_IJSB_SD_SC_EEESA_SF_SH_Li256ELb0ELb1ELb0ELb0EEENS1_29StaticPersistentTileSchedulerILb0EEEEEEEEEvNT_6ParamsE)
        /*004c*/ 	.short	0x0380
        /*004e*/ 	.short	0x0a00


	//----- nvinfo : EIATTR_SW_WAR
	.align		4
.L_92:
        /*0050*/ 	.byte	0x04, 0x36
        /*0052*/ 	.short	(.L_94 - .L_93)
.L_93:
        /*0054*/ 	.word	0x00000008
.L_94:


//--------------------- .nv.info._ZN7cutlass13device_kernelIN5flash11enable_sm90INS1_16FlashAttnFwdSm90INS1_25CollectiveMainloopFwdSm90ILi2EN4cute5tupleIJNS5_1CILi1EEES8_S8_EEENS6_IJNS7_ILi128EEENS7_ILi80EEENS7_ILi256EEEEEELi256ENS_6half_tEfNS_4arch4Sm90ELb0ELb0ELb1ELb1ELb0ELb0ELb0ELb1ELb1ELb1ELb0ELb0EEENS1_21CollectiveEpilogueFwdINS6_IJSA_SC_SB_EEES9_SE_SG_Li256ELb1ELb1ELb0ELb0EEENS1_36VarlenDynamicPersistentTileSchedulerILi128ELi80ELi256ELi128ELb0ELb1ELb1ELb0ELb1ELb1EEEEEEEEEvNT_6ParamsE --------------------------
	.section	.nv.info._ZN7cutlass13device_kernelIN5flash11enable_sm90INS1_16FlashAttnFwdSm90INS1_25CollectiveMainloopFwdSm90ILi2EN4cute5tupleIJNS5_1CILi1EEES8_S8_EEENS6_IJNS7_ILi128EEENS7_ILi80EEENS7_ILi256EEEEEELi256ENS_6half_tEfNS_4arch4Sm90ELb0ELb0ELb1ELb1ELb0ELb0ELb0ELb1ELb1ELb1ELb0ELb0EEENS1_21CollectiveEpilogueFwdINS6_IJSA_SC_SB_EEES9_SE_SG_Li256ELb1ELb1ELb0ELb0EEENS1_36VarlenDynamicPersistentTileSchedulerILi128ELi80ELi256ELi128ELb0ELb1ELb1ELb0ELb1ELb1EEEEEEEEEvNT_6ParamsE,"",@"SHT_CUDA_INFO"
	.sectionflags	@""
	.align	4


	//----- nvinfo : EIATTR_CUDA_API_VERSION
	.align		4
        /*0000*/ 	.byte	0x04, 0x37
        /*0002*/ 	.short	(.L_96 - .L_95)
.L_95:
        /*0004*/ 	.word	0x00000082


	//----- nvinfo : EIATTR_KPARAM_INFO
	.align		4
.L_96:
        /*0008*/ 	.byte	0x04, 0x17
        /*000a*/ 	.short	(.L_98 - .L_97)
.L_97:
        /*000c*/ 	.word	0x00000000
        /*0010*/ 	.short	0x0000
        /*0012*/ 	.short	0x0000
        /*0014*/ 	.byte	0x00, 0xf0, 0x01, 0x2a


	//----- nvinfo : EIATTR_SPARSE_MMA_MASK
	.align		4
.L_98:
        /*0018*/ 	.byte	0x03, 0x50
        /*001a*/ 	.short	0x0000


	//----- nvinfo : EIATTR_MAXREG_COUNT
	.align		4
        /*001c*/ 	.byte	0x03, 0x1b
        /*001e*/ 	.short	0x00a8


	//----- nvinfo : EIATTR_MERCURY_ISA_VERSION
	.align		4
        /*0020*/ 	.byte	0x03, 0x5f
        /*0022*/ 	.short	0x0101


	//----- nvinfo : EIATTR_VRC_CTA_INIT_COUNT
	.align		4
        /*0024*/ 	.byte	0x02, 0x4a
	.zero		1
	.zero		1


	//----- nvinfo : EIATTR_EXIT_INSTR_OFFSETS
	.align		4
        /*0028*/ 	.byte	0x04, 0x1c
        /*002a*/ 	.short	(.L_100 - .L_99)


	//   ....[0]....
.L_99:
        /*002c*/ 	.word	0x00000010


	//----- nvinfo : EIATTR_MAX_THREADS
	.align		4
.L_100:
        /*0030*/ 	.byte	0x04, 0x05
        /*0032*/ 	.short	(.L_102 - .L_101)
.L_101:
        /*0034*/ 	.word	0x00000180
        /*0038*/ 	.word	0x00000001
        /*003c*/ 	.word	0x00000001


	//----- nvinfo : EIATTR_CBANK_PARAM_SIZE
	.align		4
.L_102:
        /*0040*/ 	.byte	0x03, 0x19
        /*0042*/ 	.short	0x0a80


	//----- nvinfo : EIATTR_PARAM_CBANK
	.align		4
        /*0044*/ 	.byte	0x04, 0x0a
        /*0046*/ 	.short	(.L_104 - .L_103)
	.align		4
.L_103:
        /*0048*/ 	.word	index@(.nv.constant0._ZN7cutlass13device_kernelIN5flash11enable_sm90INS1_16FlashAttnFwdSm90INS1_25CollectiveMainloopFwdSm90ILi2EN4cute5tupleIJNS5_1CILi1EEES8_S8_EEENS6_IJNS7_ILi128EEENS7_ILi80EEENS7_ILi256EEEEEELi256ENS_6half_tEfNS_4arch4Sm90ELb0ELb0ELb1ELb1ELb0ELb0ELb0ELb1ELb1ELb1ELb0ELb0EEENS1_21CollectiveEpilogueFwdINS6_IJSA_SC_SB_EEES9_SE_SG_Li256ELb1ELb1ELb0ELb0EEENS1_36VarlenDynamicPersistentTileSchedulerILi128ELi80ELi256ELi128ELb0ELb1ELb1ELb0ELb1ELb1EEEEEEEEEvNT_6ParamsE)
        /*004c*/ 	.short	0x0380
        /*004e*/ 	.short	0x0a80


	//----- nvinfo : EIATTR_SW_WAR
	.align		4
.L_104:
        /*0050*/ 	.byte	0x04, 0x36
        /*0052*/ 	.short	(.L_106 - .L_105)
.L_105:
        /*0054*/ 	.word	0x00000008
.L_106:


//--------------------- .nv.info._ZN7cutlass13device_kernelIN5flash11enable_sm90INS1_16FlashAttnFwdSm90INS1_25CollectiveMainloopFwdSm90ILi2EN4cute5tupleIJNS5_1CILi1EEES8_S8_EEENS6_IJNS7_ILi128EEENS7_ILi80EEENS7_ILi256EEEEEELi256ENS_6half_tEfNS_4arch4Sm90ELb0ELb0ELb1ELb1ELb0ELb1ELb0ELb1ELb1ELb1ELb0ELb0EEENS1_21CollectiveEpilogueFwdINS6_IJSA_SC_SB_EEES9_SE_SG_Li256ELb1ELb1ELb0ELb0EEENS1_36VarlenDynamicPersistentTileSchedulerILi128ELi80ELi256ELi128ELb0ELb1ELb1ELb0ELb1ELb1EEEEEEEEEvNT_6ParamsE --------------------------
	.section	.nv.info._ZN7cutlass13device_kernelIN5flash11enable_sm90INS1_16FlashAttnFwdSm90INS1_25CollectiveMainloopFwdSm90ILi2EN4cute5tupleIJNS5_1CILi1EEES8_S8_EEENS6_IJNS7_ILi128EEENS7_ILi80EEENS7_ILi256EEEEEELi256ENS_6half_tEfNS_4arch4Sm90ELb0ELb0ELb1ELb1ELb0ELb1ELb0ELb1ELb1ELb1ELb0ELb0EEENS1_21CollectiveEpilogueFwdINS6_IJSA_SC_SB_EEES9_SE_SG_Li256ELb1ELb1ELb0ELb0EEENS1_36VarlenDynamicPersistentTileSchedulerILi128ELi80ELi256ELi128ELb0ELb1ELb1ELb0ELb1ELb1EEEEEEEEEvNT_6ParamsE,"",@"SHT_CUDA_INFO"
	.sectionflags	@""
	.align	4


	//----- nvinfo : EIATTR_CUDA_API_VERSION
	.align		4
        /*0000*/ 	.byte	0x04, 0x37
        /*0002*/ 	.short	(.L_108 - .L_107)
.L_107:
        /*0004*/ 	.word	0x00000082


	//----- nvinfo : EIATTR_KPARAM_INFO
	.align		4
.L_108:
        /*0008*/ 	.byte	0x04, 0x17
        /*000a*/ 	.short	(.L_110 - .L_109)
.L_109:
        /*000c*/ 	.word	0x00000000
        /*0010*/ 	.short	0x0000
        /*0012*/ 	.short	0x0000
        /*0014*/ 	.byte	0x00, 0xf0, 0x01, 0x2a


	//----- nvinfo : EIATTR_SPARSE_MMA_MASK
	.align		4
.L_110:
        /*0018*/ 	.byte	0x03, 0x50
        /*001a*/ 	.short	0x0000


	//----- nvinfo : EIATTR_MAXREG_COUNT
	.align		4
        /*001c*/ 	.byte	0x03, 0x1b
        /*001e*/ 	.short	0x00a8


	//----- nvinfo : EIATTR_MERCURY_ISA_VERSION
	.align		4
        /*0020*/ 	.byte	0x03, 0x5f
        /*0022*/ 	.short	0x0101


	//----- nvinfo : EIATTR_VRC_CTA_INIT_COUNT
	.align		4
        /*0024*/ 	.byte	0x02, 0x4a
	.zero		1
	.zero		1


	//----- nvinfo : EIATTR_EXIT_INSTR_OFFSETS
	.align		4
        /*0028*/ 	.byte	0x04, 0x1c
        /*002a*/ 	.short	(.L_112 - .L_111)


	//   ....[0]....
.L_111:
        /*002c*/ 	.word	0x00000010


	//----- nvinfo : EIATTR_MAX_THREADS
	.align		4
.L_112:
        /*0030*/ 	.byte	0x04, 0x05
        /*0032*/ 	.short	(.L_114 - .L_113)
.L_113:
        /*0034*/ 	.word	0x00000180
        /*0038*/ 	.word	0x00000001
        /*003c*/ 	.word	0x00000001


	//----- nvinfo : EIATTR_CBANK_PARAM_SIZE
	.align		4
.L_114:
        /*0040*/ 	.byte	0x03, 0x19
        /*0042*/ 	.short	0x0a80


	//----- nvinfo : EIATTR_PARAM_CBANK
	.align		4
        /*0044*/ 	.byte	0x04, 0x0a
        /*0046*/ 	.short	(.L_116 - .L_115)
	.align		4
.L_115:
        /*0048*/ 	.word	index@(.nv.constant0._ZN7cutlass13device_kernelIN5flash11enable_sm90INS1_16FlashAttnFwdSm90INS1_25CollectiveMainloopFwdSm90ILi2EN4cute5tupleIJNS5_1CILi1EEES8_S8_EEENS6_IJNS7_ILi128EEENS7_ILi80EEENS7_ILi256EEEEEELi256ENS_6half_tEfNS_4arch4Sm90ELb0ELb0ELb1ELb1ELb0ELb1ELb0ELb1ELb1ELb1ELb0ELb0EEENS1_21CollectiveEpilogueFwdINS6_IJSA_SC_SB_EEES9_SE_SG_Li256ELb1ELb1ELb0ELb0EEENS1_36VarlenDynamicPersistentTileSchedulerILi128ELi80ELi256ELi128ELb0ELb1ELb1ELb0ELb1ELb1EEEEEEEEEvNT_6ParamsE)
        /*004c*/ 	.short	0x0380
        /*004e*/ 	.short	0x0a80


	//----- nvinfo : EIATTR_SW_WAR
	.align		4
.L_116:
        /*0050*/ 	.byte	0x04, 0x36
        /*0052*/ 	.short	(.L_118 - .L_117)
.L_117:
        /*0054*/ 	.word	0x00000008
.L_118:


//--------------------- .nv.info._ZN7cutlass13device_kernelIN5flash11enable_sm90INS1_16FlashAttnFwdSm90INS1_25CollectiveMainloopFwdSm90ILi2EN4cute5tupleIJNS5_1CILi1EEES8_S8_EEENS6_IJNS7_ILi128EEENS7_ILi64EEENS7_ILi256EEEEEELi256ENS_6half_tEfNS_4arch4Sm90ELb0ELb1ELb1ELb0ELb0ELb0ELb0ELb1ELb1ELb1ELb0ELb0EEENS1_21CollectiveEpilogueFwdINS6_IJSA_SC_SB_EEES9_SE_SG_Li256ELb0ELb1ELb0ELb0EEENS1_30DynamicPersistentTileSchedulerILi256ELi128ELb0ELb1ELb1EEEEEEEEEvNT_6ParamsE --------------------------
	.section	.nv.info._ZN7cutlass13device_kernelIN5flash11enable_sm90INS1_16FlashAttnFwdSm90INS1_25CollectiveMainloopFwdSm90ILi2EN4cute5tupleIJNS5_1CILi1EEES8_S8_EEENS6_IJNS7_ILi128EEENS7_ILi64EEENS7_ILi256EEEEEELi256ENS_6half_tEfNS_4arch4Sm90ELb0ELb1ELb1ELb0ELb0ELb0ELb0ELb1ELb1ELb1ELb0ELb0EEENS1_21CollectiveEpilogueFwdINS6_IJSA_SC_SB_EEES9_SE_SG_Li256ELb0ELb1ELb0ELb0EEENS1_30DynamicPersistentTileSchedulerILi256ELi128ELb0ELb1ELb1EEEEEEEEEvNT_6ParamsE,"",@"SHT_CUDA_INFO"
	.sectionflags	@""
	.align	4


	//----- nvinfo : EIATTR_CUDA_API_VERSION
	.align		4
        /*0000*/ 	.byte	0x04, 0x37
        /*0002*/ 	.short	(.L_120 - .L_119)
.L_119:
        /*0004*/ 	.word	0x00000082


	//----- nvinfo : EIATTR_KPARAM_INFO
	.align		4
.L_120:
        /*0008*/ 	.byte	0x04, 0x17
        /*000a*/ 	.short	(.L_122 - .L_121)
.L_121:
        /*000c*/ 	.word	0x00000000
        /*0010*/ 	.short	0x0000
        /*0012*/ 	.short	0x0000
        /*0014*/ 	.byte	0x00, 0xf0, 0x01, 0x2a


	//----- nvinfo : EIATTR_SPARSE_MMA_MASK
	.align		4
.L_122:
        /*0018*/ 	.byte	0x03, 0x50
        /*001a*/ 	.short	0x0000


	//----- nvinfo : EIATTR_MAXREG_COUNT
	.align		4
        /*001c*/ 	.byte	0x03, 0x1b
        /*001e*/ 	.short	0x00a8


	//----- nvinfo : EIATTR_MERCURY_ISA_VERSION
	.align		4
        /*0020*/ 	.byte	0x03, 0x5f
        /*0022*/ 	.short	0x0101


	//----- nvinfo : EIATTR_VRC_CTA_INIT_COUNT
	.align		4
        /*0024*/ 	.byte	0x02, 0x4a
	.zero		1
	.zero		1


	//----- nvinfo : EIATTR_EXIT_INSTR_OFFSETS
	.align		4
        /*0028*/ 	.byte	0x04, 0x1c
        /*002a*/ 	.short	(.L_124 - .L_123)


	//   ....[0]....
.L_123:
        /*002c*/ 	.word	0x00000010


	//----- nvinfo : EIATTR_MAX_THREADS
	.align		4
.L_124:
        /*0030*/ 	.byte	0x04, 0x05
        /*0032*/ 	.short	(.L_126 - .L_125)
.L_125:
        /*0034*/ 	.word	0x00000180
        /*0038*/ 	.word	0x00000001
        /*003c*/ 	.word	0x00000001


	//----- nvinfo : EIATTR_CBANK_PARAM_SIZE
	.align		4
.L_126:
        /*0040*/ 	.byte	0x03, 0x19
        /*0042*/ 	.short	0x0a80


	//----- nvinfo : EIATTR_PARAM_CBANK
	.align		4
        /*0044*/ 	.byte	0x04, 0x0a
        /*0046*/ 	.short	(.L_128 - .L_127)
	.align		4
.L_127:
        /*0048*/ 	.word	index@(.nv.constant0._ZN7cutlass13device_kernelIN5flash11enable_sm90INS1_16FlashAttnFwdSm90INS1_25CollectiveMainloopFwdSm90ILi2EN4cute5tupleIJNS5_1CILi1EEES8_S8_EEENS6_IJNS7_ILi128EEENS7_ILi64EEENS7_ILi256EEEEEELi256ENS_6half_tEfNS_4arch4Sm90ELb0ELb1ELb1ELb0ELb0ELb0ELb0ELb1ELb1ELb1ELb0ELb0EEENS1_21CollectiveEpilogueFwdINS6_IJSA_SC_SB_EEES9_SE_SG_Li256ELb0ELb1ELb0ELb0EEENS1_30DynamicPersistentTileSchedulerILi256ELi128ELb0ELb1ELb1EEEEEEEEEvNT_6ParamsE)
        /*004c*/ 	.short	0x0380
        /*004e*/ 	.short	0x0a80


	//----- nvinfo : EIATTR_SW_WAR
	.align		4
.L_128:
        /*0050*/ 	.byte	0x04, 0x36
        /*0052*/ 	.short	(.L_130 - .L_129)
.L_129:
        /*0054*/ 	.word	0x00000008
.L_130:


//--------------------- .nv.info._ZN7cutlass13device_kernelIN5flash11enable_sm90INS1_16FlashAttnFwdSm90INS1_25CollectiveMainloopFwdSm90ILi2EN4cute5tupleIJNS5_1CILi1EEES8_S8_EEENS6_IJNS7_ILi128EEENS7_ILi64EEENS7_ILi256EEEEEELi256ENS_6half_tEfNS_4arch4Sm90ELb0ELb1ELb1ELb1ELb0ELb0ELb0ELb1ELb1ELb1ELb0ELb0EEENS1_21CollectiveEpilogueFwdINS6_IJSA_SC_SB_EEES9_SE_SG_Li256ELb1ELb1ELb0ELb0EEENS1_36VarlenDynamicPersistentTileSchedulerILi128ELi64ELi256ELi128ELb0ELb1ELb1ELb1ELb0ELb1EEEEEEEEEvNT_6ParamsE --------------------------
	.section	.nv.info._ZN7cutlass13device_kernelIN5flash11enable_sm90INS1_16FlashAttnFwdSm90INS1_25CollectiveMainloopFwdSm90ILi2EN4cute5tupleIJNS5_1CILi1EEES8_S8_EEENS6_IJNS7_ILi128EEENS7_ILi64EEENS7_ILi256EEEEEELi256ENS_6half_tEfNS_4arch4Sm90ELb0ELb1ELb1ELb1ELb0ELb0ELb0ELb1ELb1ELb1ELb0ELb0EEENS1_21CollectiveEpilogueFwdINS6_IJSA_SC_SB_EEES9_SE_SG_Li256ELb1ELb1ELb0ELb0EEENS1_36VarlenDynamicPersistentTileSchedulerILi128ELi64ELi256ELi128ELb0ELb1ELb1ELb1ELb0ELb1EEEEEEEEEvNT_6ParamsE,"",@"SHT_CUDA_INFO"
	.sectionflags	@""
	.align	4


	//----- nvinfo : EIATTR_CUDA_API_VERSION
	.align		4
        /*0000*/ 	.byte	0x04, 0x37
        /*0002*/ 	.short	(.L_132 - .L_131)
.L_131:
        /*0004*/ 	.word	0x00000082


	//----- nvinfo : EIATTR_KPARAM_INFO
	.align		4
.L_132:
        /*0008*/ 	.byte	0x04, 0x17
        /*000a*/ 	.short	(.L_134 - .L_133)
.L_133:
        /*000c*/ 	.word	0x00000000
        /*0010*/ 	.short	0x0000
        /*0012*/ 	.short	0x0000
        /*0014*/ 	.byte	0x00, 0xf0, 0x01, 0x2a


	//----- nvinfo : EIATTR_SPARSE_MMA_MASK
	.align		4
.L_134:
        /*0018*/ 	.byte	0x03, 0x50
        /*001a*/ 	.short	0x0000


	//----- nvinfo : EIATTR_MAXREG_COUNT
	.align		4
        /*001c*/ 	.byte	0x03, 0x1b
        /*001e*/ 	.short	0x00a8


	//----- nvinfo : EIATTR_MERCURY_ISA_VERSION
	.align		4
        /*0020*/ 	.byte	0x03, 0x5f
        /*0022*/ 	.short	0x0101


	//----- nvinfo : EIATTR_VRC_CTA_INIT_COUNT
	.align		4
        /*0024*/ 	.byte	0x02, 0x4a
	.zero		1
	.zero		1


	//----- nvinfo : EIATTR_EXIT_INSTR_OFFSETS
	.align		4
        /*0028*/ 	.byte	0x04, 0x1c
        /*002a*/ 	.short	(.L_136 - .L_135)


	//   ....[0]....
.L_135:
        /*002c*/ 	.word	0x00000010


	//----- nvinfo : EIATTR_MAX_THREADS
	.align		4
.L_136:
        /*0030*/ 	.byte	0x04, 0x05
        /*0032*/ 	.short	(.L_138 - .L_137)
.L_137:
        /*0034*/ 	.word	0x00000180
        /*0038*/ 	.word	0x00000001
        /*003c*/ 	.word	0x00000001


	//----- nvinfo : EIATTR_CBANK_PARAM_SIZE
	.align		4
.L_138:
        /*0040*/ 	.byte	0x03, 0x19
        /*0042*/ 	.short	0x0a80


	//----- nvinfo : EIATTR_PARAM_CBANK
	.align		4
        /*0044*/ 	.byte	0x04, 0x0a
        /*0046*/ 	.short	(.L_140 - .L_139)
	.align		4
.L_139:
        /*0048*/ 	.word	index@(.nv.constant0._ZN7cutlass13device_kernelIN5flash11enable_sm90INS1_16FlashAttnFwdSm90INS1_25CollectiveMainloopFwdSm90ILi2EN4cute5tupleIJNS5_1CILi1EEES8_S8_EEENS6_IJNS7_ILi128EEENS7_ILi64EEENS7_ILi256EEEEEELi256ENS_6half_tEfNS_4arch4Sm90ELb0ELb1ELb1ELb1ELb0ELb0ELb0ELb1ELb1ELb1ELb0ELb0EEENS1_21CollectiveEpilogueFwdINS6_IJSA_SC_SB_EEES9_SE_SG_Li256ELb1ELb1ELb0ELb0EEENS1_36VarlenDynamicPersistentTileSchedulerILi128ELi64ELi256ELi128ELb0ELb1ELb1ELb1ELb0ELb1EEEEEEEEEvNT_6ParamsE)
        /*004c*/ 	.short	0x0380
        /*004e*/ 	.short	0x0a80


	//----- nvinfo : EIATTR_SW_WAR
	.align		4
.L_140:
        /*0050*/ 	.byte	0x04, 0x36
        /*0052*/ 	.short	(.L_142 - .L_141)
.L_141:
        /*0054*/ 	.word	0x00000008
.L_142:


//--------------------- .nv.info._ZN7cutlass13device_kernelIN5flash11enable_sm90INS1_16FlashAttnFwdSm90INS1_25CollectiveMainloopFwdSm90ILi2EN4cute5tupleIJNS5_1CILi1EEES8_S8_EEENS6_IJNS7_ILi128EEENS7_ILi64EEENS7_ILi256EEEEEELi256ENS_6half_tEfNS_4arch4Sm90ELb0ELb1ELb1ELb1ELb0ELb1ELb0ELb1ELb1ELb1ELb0ELb0EEENS1_21CollectiveEpilogueFwdINS6_IJSA_SC_SB_EEES9_SE_SG_Li256ELb1ELb1ELb0ELb0EEENS1_36VarlenDynamicPersistentTileSchedulerILi128ELi64ELi256ELi128ELb0ELb1ELb1ELb1ELb0ELb1EEEEEEEEEvNT_6ParamsE --------------------------
	.section	.nv.info._ZN7cutlass13device_kernelIN5flash11enable_sm90INS1_16FlashAttnFwdSm90INS1_25CollectiveMainloopFwdSm90ILi2EN4cute5tupleIJNS5_1CILi1EEES8_S8_EEENS6_IJNS7_ILi128EEENS7_ILi64EEENS7_ILi256EEEEEELi256ENS_6half_tEfNS_4arch4Sm90ELb0ELb1ELb1ELb1ELb0ELb1ELb0ELb1ELb1ELb1ELb0ELb0EEENS1_21CollectiveEpilogueFwdINS6_IJSA_SC_SB_EEES9_SE_SG_Li256ELb1ELb1ELb0ELb0EEENS1_36VarlenDynamicPersistentTileSchedulerILi128ELi64ELi256ELi128ELb0ELb1ELb1ELb1ELb0ELb1EEEEEEEEEvNT_6ParamsE,"",@"SHT_CUDA_INFO"
	.sectionflags	@""
	.align	4


	//----- nvinfo : EIATTR_CUDA_API_VERSION
	.align		4
        /*0000*/ 	.byte	0x04, 0x37
        /*0002*/ 	.short	(.L_144 - .L_143)
.L_143:
        /*0004*/ 	.word	0x00000082


	//----- nvinfo : EIATTR_KPARAM_INFO
	.align		4
.L_144:
        /*0008*/ 	.byte	0x04, 0x17
        /*000a*/ 	.short	(.L_146 - .L_145)
.L_145:
        /*000c*/ 	.word	0x00000000
        /*0010*/ 	.short	0x0000
        /*0012*/ 	.short	0x0000
        /*0014*/ 	.byte	0x00, 0xf0, 0x01, 0x2a


	//----- nvinfo : EIATTR_SPARSE_MMA_MASK
	.align		4
.L_146:
        /*0018*/ 	.byte	0x03, 0x50
        /*001a*/ 	.short	0x0000


	//----- nvinfo : EIATTR_MAXREG_COUNT
	.align		4
        /*001c*/ 	.byte	0x03, 0x1b
        /*001e*/ 	.short	0x00a8


	//----- nvinfo : EIATTR_MERCURY_ISA_VERSION
	.align		4
        /*0020*/ 	.byte	0x03, 0x5f
        /*0022*/ 	.short	0x0101


	//----- nvinfo : EIATTR_VRC_CTA_INIT_COUNT
	.align		4
        /*0024*/ 	.byte	0x02, 0x4a
	.zero		1
	.zero		1


	//----- nvinfo : EIATTR_EXIT_INSTR_OFFSETS
	.align		4
        /*0028*/ 	.byte	0x04, 0x1c
        /*002a*/ 	.short	(.L_148 - .L_147)


	//   ....[0]....
.L_147:
        /*002c*/ 	.word	0x00000010


	//----- nvinfo : EIATTR_MAX_THREADS
	.align		4
.L_148:
        /*0030*/ 	.byte	0x04, 0x05
        /*0032*/ 	.short	(.L_150 - .L_149)
.L_149:
        /*0034*/ 	.word	0x00000180
        /*0038*/ 	.word	0x00000001
        /*003c*/ 	.word	0x00000001


	//----- nvinfo : EIATTR_CBANK_PARAM_SIZE
	.align		4
.L_150:
        /*0040*/ 	.byte	0x03, 0x19
        /*0042*/ 	.short	0x0a80


	//----- nvinfo : EIATTR_PARAM_CBANK
	.align		4
        /*0044*/ 	.byte	0x04, 0x0a
        /*0046*/ 	.short	(.L_152 - .L_151)
	.align		4
.L_151:
        /*0048*/ 	.word	index@(.nv.constant0._ZN7cutlass13device_kernelIN5flash11enable_sm90INS1_16FlashAttnFwdSm90INS1_25CollectiveMainloopFwdSm90ILi2EN4cute5tupleIJNS5_1CILi1EEES8_S8_EEENS6_IJNS7_ILi128EEENS7_ILi64EEENS7_ILi256EEEEEELi256ENS_6half_tEfNS_4arch4Sm90ELb0ELb1ELb1ELb1ELb0ELb1ELb0ELb1ELb1ELb1ELb0ELb0EEENS1_21CollectiveEpilogueFwdINS6_IJSA_SC_SB_EEES9_SE_SG_Li256ELb1ELb1ELb0ELb0EEENS1_36VarlenDynamicPersistentTileSchedulerILi128ELi64ELi256ELi128ELb0ELb1ELb1ELb1ELb0ELb1EEEEEEEEEvNT_6ParamsE)
        /*004c*/ 	.short	0x0380
        /*004e*/ 	.short	0x0a80


	//----- nvinfo : EIATTR_SW_WAR
	.align		4
.L_152:
        /*0050*/ 	.byte	0x04, 0x36
        /*0052*/ 	.short	(.L_154 - .L_153)
.L_153:
        /*0054*/ 	.word	0x00000008
.L_154:


//--------------------- .nv.info._ZN7cutlass13device_kernelIN5flash11enable_sm90INS1_16FlashAttnFwdSm90INS1_25CollectiveMainloopFwdSm90ILi2EN4cute5tupleIJNS5_1CILi1EEES8_S8_EEENS6_IJNS7_ILi128EEENS7_ILi80EEENS7_ILi256EEEEEELi256ENS_6half_tEfNS_4arch4Sm90ELb1ELb0ELb1ELb0ELb0ELb0ELb0ELb1ELb1ELb1ELb0ELb0EEENS1_21CollectiveEpilogueFwdINS6_IJSA_SC_SB_EEES9_SE_SG_Li256ELb0ELb1ELb0ELb0EEENS1_30DynamicPersistentTileSchedulerILi256ELi128ELb0ELb1ELb1EEEEEEEEEvNT_6ParamsE --------------------------
	.section	.nv.info._ZN7cutlass13device_kernelIN5flash11enable_sm90INS1_16FlashAttnFwdSm90INS1_25CollectiveMainloopFwdSm90ILi2EN4cute5tupleIJNS5_1CILi1EEES8_S8_EEENS6_IJNS7_ILi128EEENS7_ILi80EEENS7_ILi256EEEEEELi256ENS_6half_tEfNS_4arch4Sm90ELb1ELb0ELb1ELb0ELb0ELb0ELb0ELb1ELb1ELb1ELb0ELb0EEENS1_21CollectiveEpilogueFwdINS6_IJSA_SC_SB_EEES9_SE_SG_Li256ELb0ELb1ELb0ELb0EEENS1_30DynamicPersistentTileSchedulerILi256ELi128ELb0ELb1ELb1EEEEEEEEEvNT_6ParamsE,"",@"SHT_CUDA_INFO"
	.sectionflags	@""
	.align	4


	//----- nvinfo : EIATTR_CUDA_API_VERSION
	.align		4
        /*0000*/ 	.byte	0x04, 0x37
        /*0002*/ 	.short	(.L_156 - .L_155)
.L_155:
        /*0004*/ 	.word	0x00000082


	//----- nvinfo : EIATTR_KPARAM_INFO
	.align		4
.L_156:
        /*0008*/ 	.byte	0x04, 0x17
        /*000a*/ 	.short	(.L_158 - .L_157)
.L_157:
        /*000c*/ 	.word	0x00000000
        /*0010*/ 	.short	0x0000
        /*0012*/ 	.short	0x0000
        /*0014*/ 	.byte	0x00, 0xf0, 0x01, 0x2a


	//----- nvinfo : EIATTR_SPARSE_MMA_MASK
	.align		4
.L_158:
        /*0018*/ 	.byte	0x03, 0x50
        /*001a*/ 	.short	0x0000


	//----- nvinfo : EIATTR_MAXREG_COUNT
	.align		4
        /*001c*/ 	.byte	0x03, 0x1b
        /*001e*/ 	.short	0x00a8


	//----- nvinfo : EIATTR_MERCURY_ISA_VERSION
	.align		4
        /*0020*/ 	.byte	0x03, 0x5f
        /*0022*/ 	.short	0x0101


	//----- nvinfo : EIATTR_VRC_CTA_INIT_COUNT
	.align		4
        /*0024*/ 	.byte	0x02, 0x4a
	.zero		1
	.zero		1


	//----- nvinfo : EIATTR_EXIT_INSTR_OFFSETS
	.align		4
        /*0028*/ 	.byte	0x04, 0x1c
        /*002a*/ 	.short	(.L_160 - .L_159)


	//   ....[0]....
.L_159:
        /*002c*/ 	.word	0x00000010


	//----- nvinfo : EIATTR_MAX_THREADS
	.align		4
.L_160:
        /*0030*/ 	.byte	0x04, 0x05
        /*0032*/ 	.short	(.L_162 - .L_161)
.L_161:
        /*0034*/ 	.word	0x00000180
        /*0038*/ 	.word	0x00000001
        /*003c*/ 	.word	0x00000001


	//----- nvinfo : EIATTR_CBANK_PARAM_SIZE
	.align		4
.L_162:
        /*0040*/ 	.byte	0x03, 0x19
        /*0042*/ 	.short	0x0a80


	//----- nvinfo : EIATTR_PARAM_CBANK
	.align		4
        /*0044*/ 	.byte	0x04, 0x0a
        /*0046*/ 	.short	(.L_164 - .L_163)
	.align		4
.L_163:
        /*0048*/ 	.word	index@(.nv.constant0._ZN7cutlass13device_kernelIN5flash11enable_sm90INS1_16FlashAttnFwdSm90INS1_25CollectiveMainloopFwdSm90ILi2EN4cute5tupleIJNS5_1CILi1EEES8_S8_EEENS6_IJNS7_ILi128EEENS7_ILi80EEENS7_ILi256EEEEEELi256ENS_6half_tEfNS_4arch4Sm90ELb1ELb0ELb1ELb0ELb0ELb0ELb0ELb1ELb1ELb1ELb0ELb0EEENS1_21CollectiveEpilogueFwdINS6_IJSA_SC_SB_EEES9_SE_SG_Li256ELb0ELb1ELb0ELb0EEENS1_30DynamicPersistentTileSchedulerILi256ELi128ELb0ELb1ELb1EEEEEEEEEvNT_6ParamsE)
        /*004c*/ 	.short	0x0380
        /*004e*/ 	.short	0x0a80


	//----- nvinfo : EIATTR_SW_WAR
	.align		4
.L_164:
        /*0050*/ 	.byte	0x04, 0x36
        /*0052*/ 	.short	(.L_166 - .L_165)
.L_165:
        /*0054*/ 	.word	0x00000008
.L_166:


//--------------------- .nv.info._ZN7cutlass13device_kernelIN5flash11enable_sm90INS1_16FlashAttnFwdSm90INS1_25CollectiveMainloopFwdSm90ILi2EN4cute5tupleIJNS5_1CILi1EEES8_S8_EEENS6_IJNS7_ILi128EEENS7_ILi80EEENS7_ILi256EEEEEELi256ENS_6half_tEfNS_4arch4Sm90ELb1ELb0ELb1ELb1ELb0ELb0ELb0ELb1ELb1ELb1ELb0ELb0EEENS1_21CollectiveEpilogueFwdINS6_IJSA_SC_SB_EEES9_SE_SG_Li256ELb1ELb1ELb0ELb0EEENS1_36VarlenDynamicPersistentTileSchedulerILi128ELi80ELi256ELi128ELb0ELb1ELb1ELb1ELb1ELb1EEEEEEEEEvNT_6ParamsE --------------------------
	.section	.nv.info._ZN7cutlass13device_kernelIN5flash11enable_sm90INS1_16FlashAttnFwdSm90INS1_25CollectiveMainloopFwdSm90ILi2EN4cute5tupleIJNS5_1CILi1EEES8_S8_EEENS6_IJNS7_ILi128EEENS7_ILi80EEENS7_ILi256EEEEEELi256ENS_6half_tEfNS_4arch4Sm90ELb1ELb0ELb1ELb1ELb0ELb0ELb0ELb1ELb1ELb1ELb0ELb0EEENS1_21CollectiveEpilogueFwdINS6_IJSA_SC_SB_EEES9_SE_SG_Li256ELb1ELb1ELb0ELb0EEENS1_36VarlenDynamicPersistentTileSchedulerILi128ELi80ELi256ELi128ELb0ELb1ELb1ELb1ELb1ELb1EEEEEEEEEvNT_6ParamsE,"",@"SHT_CUDA_INFO"
	.sectionflags	@""
	.align	4


	//----- nvinfo : EIATTR_CUDA_API_VERSION
	.align		4
        /*0000*/ 	.byte	0x04, 0x37
        /*0002*/ 	.short	(.L_168 - .L_167)
.L_167:
        /*0004*/ 	.word	0x00000082


	//----- nvinfo : EIATTR_KPARAM_INFO
	.align		4
.L_168:
        /*0008*/ 	.byte	0x04, 0x17
        /*000a*/ 	.short	(.L_170 - .L_169)
.L_169:
        /*000c*/ 	.word	0x00000000
        /*0010*/ 	.short	0x0000
        /*0012*/ 	.short	0x0000
        /*0014*/ 	.byte	0x00, 0xf0, 0x01, 0x2a


	//----- nvinfo : EIATTR_SPARSE_MMA_MASK
	.align		4
.L_170:
        /*0018*/ 	.byte	0x03, 0x50
        /*001a*/ 	.short	0x0000


	//----- nvinfo : EIATTR_MAXREG_COUNT
	.align		4
        /*001c*/ 	.byte	0x03, 0x1b
        /*001e*/ 	.short	0x00a8


	//----- nvinfo : EIATTR_MERCURY_ISA_VERSION
	.align		4
        /*0020*/ 	.byte	0x03, 0x5f
        /*0022*/ 	.short	0x0101


	//----- nvinfo : EIATTR_VRC_CTA_INIT_COUNT
	.align		4
        /*0024*/ 	.byte	0x02, 0x4a
	.zero		1
	.zero		1


	//----- nvinfo : EIATTR_EXIT_INSTR_OFFSETS
	.align		4
        /*0028*/ 	.byte	0x04, 0x1c
        /*002a*/ 	.short	(.L_172 - .L_171)


	//   ....[0]....
.L_171:
        /*002c*/ 	.word	0x00000010


	//----- nvinfo : EIATTR_MAX_THREADS
	.align		4
.L_172:
        /*0030*/ 	.byte	0x04, 0x05
        /*0032*/ 	.short	(.L_174 - .L_173)
.L_173:
        /*0034*/ 	.word	0x00000180
        /*0038*/ 	.word	0x00000001
        /*003c*/ 	.word	0x00000001


	//----- nvinfo : EIATTR_CBANK_PARAM_SIZE
	.align		4
.L_174:
        /*0040*/ 	.byte	0x03, 0x19
        /*0042*/ 	.short	0x0a80


	//----- nvinfo : EIATTR_PARAM_CBANK
	.align		4
        /*0044*/ 	.byte	0x04, 0x0a
        /*0046*/ 	.short	(.L_176 - .L_175)
	.align		4
.L_175:
        /*0048*/ 	.word	index@(.nv.constant0._ZN7cutlass13device_kernelIN5flash11enable_sm90INS1_16FlashAttnFwdSm90INS1_25CollectiveMainloopFwdSm90ILi2EN4cute5tupleIJNS5_1CILi1EEES8_S8_EEENS6_IJNS7_ILi128EEENS7_ILi80EEENS7_ILi256EEEEEELi256ENS_6half_tEfNS_4arch4Sm90ELb1ELb0ELb1ELb1ELb0ELb0ELb0ELb1ELb1ELb1ELb0ELb0EEENS1_21CollectiveEpilogueFwdINS6_IJSA_SC_SB_EEES9_SE_SG_Li256ELb1ELb1ELb0ELb0EEENS1_36VarlenDynamicPersistentTileSchedulerILi128ELi80ELi256ELi128ELb0ELb1ELb1ELb1ELb1ELb1EEEEEEEEEvNT_6ParamsE)
        /*004c*/ 	.short	0x0380
        /*004e*/ 	.short	0x0a80


	//----- nvinfo : EIATTR_SW_WAR
	.align		4
.L_176:
        /*0050*/ 	.byte	0x04, 0x36
        /*0052*/ 	.short	(.L_178 - .L_177)
.L_177:
        /*0054*/ 	.word	0x00000008
.L_178:


//--------------------- .nv.info._ZN7cutlass13device_kernelIN5flash11enable_sm90INS1_16FlashAttnFwdSm90INS1_25CollectiveMainloopFwdSm90ILi2EN4cute5tupleIJNS5_1CILi1EEES8_S8_EEENS6_IJNS7_ILi128EEENS7_ILi80EEENS7_ILi256EEEEEELi256ENS_6half_tEfNS_4arch4Sm90ELb1ELb0ELb1ELb1ELb0ELb1ELb0ELb1ELb1ELb1ELb0ELb0EEENS1_21CollectiveEpilogueFwdINS6_IJSA_SC_SB_EEES9_SE_SG_Li256ELb1ELb1ELb0ELb0EEENS1_36VarlenDynamicPersistentTileSchedulerILi128ELi80ELi256ELi128ELb0ELb1ELb1ELb1ELb1ELb1EEEEEEEEEvNT_6ParamsE --------------------------
	.section	.nv.info._ZN7cutlass13device_kernelIN5flash11enable_sm90INS1_16FlashAttnFwdSm90INS1_25CollectiveMainloopFwdSm90ILi2EN4cute5tupleIJNS5_1CILi1EEES8_S8_EEENS6_IJNS7_ILi128EEENS7_ILi80EEENS7_ILi256EEEEEELi256ENS_6half_tEfNS_4arch4Sm90ELb1ELb0ELb1ELb1ELb0ELb1ELb0ELb1ELb1ELb1ELb0ELb0EEENS1_21CollectiveEpilogueFwdINS6_IJSA_SC_SB_EEES9_SE_SG_Li256ELb1ELb1ELb0ELb0EEENS1_36VarlenDynamicPersistentTileSchedulerILi128ELi80ELi256ELi128ELb0ELb1ELb1ELb1ELb1ELb1EEEEEEEEEvNT_6ParamsE,"",@"SHT_CUDA_INFO"
	.sectionflags	@""
	.align	4


	//----- nvinfo : EIATTR_CUDA_API_VERSION
	.align		4
        /*0000*/ 	.byte	0x04, 0x37
        /*0002*/ 	.short	(.L_180 - .L_179)
.L_179:
        /*0004*/ 	.word	0x00000082


	//----- nvinfo : EIATTR_KPARAM_INFO
	.align		4
.L_180:
        /*0008*/ 	.byte	0x04, 0x17
        /*000a*/ 	.short	(.L_182 - .L_181)
.L_181:
        /*000c*/ 	.word	0x00000000
        /*0010*/ 	.short	0x0000
        /*0012*/ 	.short	0x0000
        /*0014*/ 	.byte	0x00, 0xf0, 0x01, 0x2a


	//----- nvinfo : EIATTR_SPARSE_MMA_MASK
	.align		4
.L_182:
        /*0018*/ 	.byte	0x03, 0x50
        /*001a*/ 	.short	0x0000


	//----- nvinfo : EIATTR_MAXREG_COUNT
	.align		4
        /*001c*/ 	.byte	0x03, 0x1b
        /*001e*/ 	.short	0x00a8


	//----- nvinfo : EIATTR_MERCURY_ISA_VERSION
	.align		4
        /*0020*/ 	.byte	0x03, 0x5f
        /*0022*/ 	.short	0x0101


	//----- nvinfo : EIATTR_VRC_CTA_INIT_COUNT
	.align		4
        /*0024*/ 	.byte	0x02, 0x4a
	.zero		1
	.zero		1


	//----- nvinfo : EIATTR_EXIT_INSTR_OFFSETS
	.align		4
        /*0028*/ 	.byte	0x04, 0x1c
        /*002a*/ 	.short	(.L_184 - .L_183)


	//   ....[0]....
.L_183:
        /*002c*/ 	.word	0x00000010


	//----- nvinfo : EIATTR_MAX_THREADS
	.align		4
.L_184:
        /*0030*/ 	.byte	0x04, 0x05
        /*0032*/ 	.short	(.L_186 - .L_185)
.L_185:
        /*0034*/ 	.word	0x00000180
        /*0038*/ 	.word	0x00000001
        /*003c*/ 	.word	0x00000001


	//----- nvinfo : EIATTR_CBANK_PARAM_SIZE
	.align		4
.L_186:
        /*0040*/ 	.byte	0x03, 0x19
        /*0042*/ 	.short	0x0a80


	//----- nvinfo : EIATTR_PARAM_CBANK
	.align		4
        /*0044*/ 	.byte	0x04, 0x0a
        /*0046*/ 	.short	(.L_188 - .L_187)
	.align		4
.L_187:
        /*0048*/ 	.word	index@(.nv.constant0._ZN7cutlass13device_kernelIN5flash11enable_sm90INS1_16FlashAttnFwdSm90INS1_25CollectiveMainloopFwdSm90ILi2EN4cute5tupleIJNS5_1CILi1EEES8_S8_EEENS6_IJNS7_ILi128EEENS7_ILi80EEENS7_ILi256EEEEEELi256ENS_6half_tEfNS_4arch4Sm90ELb1ELb0ELb1ELb1ELb0ELb1ELb0ELb1ELb1ELb1ELb0ELb0EEENS1_21CollectiveEpilogueFwdINS6_IJSA_SC_SB_EEES9_SE_SG_Li256ELb1ELb1ELb0ELb0EEENS1_36VarlenDynamicPersistentTileSchedulerILi128ELi80ELi256ELi128ELb0ELb1ELb1ELb1ELb1ELb1EEEEEEEEEvNT_6ParamsE)
        /*004c*/ 	.short	0x0380
        /*004e*/ 	.short	0x0a80


	//----- nvinfo : EIATTR_SW_WAR
	.align		4
.L_188:
        /*0050*/ 	.byte	0x04, 0x36
        /*0052*/ 	.short	(.L_190 - .L_189)
.L_189:
        /*0054*/ 	.word	0x00000008
.L_190:


//--------------------- .nv.callgraph             --------------------------
	.section	.nv.callgraph,"",@"SHT_CUDA_CALLGRAPH"
	.align	4
	.sectionentsize	8
	.align		4
        /*0000*/ 	.word	0x00000000
	.align		4
        /*0004*/ 	.word	0xffffffff
	.align		4
        /*0008*/ 	.word	0x00000000
	.align		4
        /*000c*/ 	.word	0xfffffffe
	.align		4
        /*0010*/ 	.word	0x00000000
	.align		4
        /*0014*/ 	.word	0xfffffffd
	.align		4
        /*0018*/ 	.word	0x00000000
	.align		4
        /*001c*/ 	.word	0xfffffffc


//--------------------- .nv.constant4             --------------------------
	.section	.nv.constant4,"a",@progbits
	.align	8
	.align		8
.nv.constant4:
        /*0000*/ 	.dword	_ZN82_INTERNAL_3aa71d7b_46_flash_fwd_hdim256_fp16_softcap_packgqa_sm90_cu_49158569_35254cuda3std3__45__cpo5beginE
	.align		8
        /*0008*/ 	.dword	_ZN82_INTERNAL_3aa71d7b_46_flash_fwd_hdim256_fp16_softcap_packgqa_sm90_cu_49158569_35254cuda3std3__45__cpo3endE
	.align		8
        /*0010*/ 	.dword	_ZN82_INTERNAL_3aa71d7b_46_flash_fwd_hdim256_fp16_softcap_packgqa_sm90_cu_49158569_35254cuda3std3__45__cpo6cbeginE
	.align		8
        /*0018*/ 	.dword	_ZN82_INTERNAL_3aa71d7b_46_flash_fwd_hdim256_fp16_softcap_packgqa_sm90_cu_49158569_35254cuda3std3__45__cpo4cendE
	.align		8
        /*0020*/ 	.dword	_ZN82_INTERNAL_3aa71d7b_46_flash_fwd_hdim256_fp16_softcap_packgqa_sm90_cu_49158569_35254cuda3std3__484_GLOBAL__N__3aa71d7b_46_flash_fwd_hdim256_fp16_softcap_packgqa_sm90_cu_49158569_35256ignoreE
	.align		8
        /*0028*/ 	.dword	_ZN82_INTERNAL_3aa71d7b_46_flash_fwd_hdim256_fp16_softcap_packgqa_sm90_cu_49158569_35254cuda3std3__419piecewise_constructE
	.align		8
        /*0030*/ 	.dword	_ZN82_INTERNAL_3aa71d7b_46_flash_fwd_hdim256_fp16_softcap_packgqa_sm90_cu_49158569_35254cuda3std3__48in_placeE
	.align		8
        /*0038*/ 	.dword	_ZN82_INTERNAL_3aa71d7b_46_flash_fwd_hdim256_fp16_softcap_packgqa_sm90_cu_49158569_35254cuda3std6ranges3__45__cpo4swapE
	.align		8
        /*0040*/ 	.dword	_ZN82_INTERNAL_3aa71d7b_46_flash_fwd_hdim256_fp16_softcap_packgqa_sm90_cu_49158569_35254cuda3std6ranges3__45__cpo9iter_moveE
	.align		8
        /*0048*/ 	.dword	_ZN82_INTERNAL_3aa71d7b_46_flash_fwd_hdim256_fp16_softcap_packgqa_sm90_cu_49158569_35254cute7productE
	.align		8
        /*0050*/ 	.dword	_ZN82_INTERNAL_3aa71d7b_46_flash_fwd_hdim256_fp16_softcap_packgqa_sm90_cu_49158569_35254cute1_E


//--------------------- .text._ZN7cutlass13device_kernelIN5flash11enable_sm90INS1_16FlashAttnFwdSm90INS1_25CollectiveMainloopFwdSm90ILi2EN4cute5tupleIJNS5_1CILi1EEES8_S8_EEENS6_IJNS7_ILi128EEENS7_ILi80EEENS7_ILi256EEEEEELi256ENS_6half_tEfNS_4arch4Sm90ELb0ELb0ELb1ELb0ELb0ELb0ELb0ELb1ELb1ELb1ELb0ELb0EEENS1_21CollectiveEpilogueFwdINS6_IJSA_SC_SB_EEES9_SE_SG_Li256ELb0ELb1ELb0ELb0EEENS1_29StaticPersistentTileSchedulerILb0EEEEEEEEEvNT_6ParamsE --------------------------
	.section	.text._ZN7cutlass13device_kernelIN5flash11enable_sm90INS1_16FlashAttnFwdSm90INS1_25CollectiveMainloopFwdSm90ILi2EN4cute5tupleIJNS5_1CILi1EEES8_S8_EEENS6_IJNS7_ILi128EEENS7_ILi80EEENS7_ILi256EEEEEELi256ENS_6half_tEfNS_4arch4Sm90ELb0ELb0ELb1ELb0ELb0ELb0ELb0ELb1ELb1ELb1ELb0ELb0EEENS1_21CollectiveEpilogueFwdINS6_IJSA_SC_SB_EEES9_SE_SG_Li256ELb0ELb1ELb0ELb0EEENS1_29StaticPersistentTileSchedulerILb0EEEEEEEEEvNT_6ParamsE,"ax",@progbits
	.align	128
.text._ZN7cutlass13device_kernelIN5flash11enable_sm90INS1_16FlashAttnFwdSm90INS1_25CollectiveMainloopFwdSm90ILi2EN4cute5tupleIJNS5_1CILi1EEES8_S8_EEENS6_IJNS7_ILi128EEENS7_ILi80EEENS7_ILi256EEEEEELi256ENS_6half_tEfNS_4arch4Sm90ELb0ELb0ELb1ELb0ELb0ELb0ELb0ELb1ELb1ELb1ELb0ELb0EEENS1_21CollectiveEpilogueFwdINS6_IJSA_SC_SB_EEES9_SE_SG_Li256ELb0ELb1ELb0ELb0EEENS1_29StaticPersistentTileSchedulerILb0EEEEEEEEEvNT_6ParamsE:
        .type           _ZN7cutlass13device_kernelIN5flash11enable_sm90INS1_16FlashAttnFwdSm90INS1_25CollectiveMainloopFwdSm90ILi2EN4cute5tupleIJNS5_1CILi1EEES8_S8_EEENS6_IJNS7_ILi128EEENS7_ILi80EEENS7_ILi256EEEEEELi256ENS_6half_tEfNS_4arch4Sm90ELb0ELb0ELb1ELb0ELb0ELb0ELb0ELb1ELb1ELb1ELb0ELb0EEENS1_21CollectiveEpilogueFwdINS6_IJSA_SC_SB_EEES9_SE_SG_Li256ELb0ELb1ELb0ELb0EEENS1_29StaticPersistentTileSchedulerILb0EEEEEEEEEvNT_6ParamsE,@function
        .size           _ZN7cutlass13device_kernelIN5flash11enable_sm90INS1_16FlashAttnFwdSm90INS1_25CollectiveMainloopFwdSm90ILi2EN4cute5tupleIJNS5_1CILi1EEES8_S8_EEENS6_IJNS7_ILi128EEENS7_ILi80EEENS7_ILi256EEEEEELi256ENS_6half_tEfNS_4arch4Sm90ELb0ELb0ELb1ELb0ELb0ELb0ELb0ELb1ELb1ELb1ELb0ELb0EEENS1_21CollectiveEpilogueFwdINS6_IJSA_SC_SB_EEES9_SE_SG_Li256ELb0ELb1ELb0ELb0EEENS1_29StaticPersistentTileSchedulerILb0EEEEEEEEEvNT_6ParamsE,(.L_x_10 - _ZN7cutlass13device_kernelIN5flash11enable_sm90INS1_16FlashAttnFwdSm90INS1_25CollectiveMainloopFwdSm90ILi2EN4cute5tupleIJNS5_1CILi1EEES8_S8_EEENS6_IJNS7_ILi128EEENS7_ILi80EEENS7_ILi256EEEEEELi256ENS_6half_tEfNS_4arch4Sm90ELb0ELb0ELb1ELb0ELb0ELb0ELb0ELb1ELb1ELb1ELb0ELb0EEENS1_21CollectiveEpilogueFwdINS6_IJSA_SC_SB_EEES9_SE_SG_Li256ELb0ELb1ELb0ELb0EEENS1_29StaticPersistentTileSchedulerILb0EEEEEEEEEvNT_6ParamsE)
        .other          _ZN7cutlass13device_kernelIN5flash11enable_sm90INS1_16FlashAttnFwdSm90INS1_25CollectiveMainloopFwdSm90ILi2EN4cute5tupleIJNS5_1CILi1EEES8_S8_EEENS6_IJNS7_ILi128EEENS7_ILi80EEENS7_ILi256EEEEEELi256ENS_6half_tEfNS_4arch4Sm90ELb0ELb0ELb1ELb0ELb0ELb0ELb0ELb1ELb1ELb1ELb0ELb0EEENS1_21CollectiveEpilogueFwdINS6_IJSA_SC_SB_EEES9_SE_SG_Li256ELb0ELb1ELb0ELb0EEENS1_29StaticPersistentTileSchedulerILb0EEEEEEEEEvNT_6ParamsE,@"STO_CUDA_ENTRY STV_DEFAULT"
_ZN7cutlass13device_kernelIN5flash11enable_sm90INS1_16FlashAttnFwdSm90INS1_25CollectiveMainloopFwdSm90ILi2EN4cute5tupleIJNS5_1CILi1EEES8_S8_EEENS6_IJNS7_ILi128EEENS7_ILi80EEENS7_ILi256EEEEEELi256ENS_6half_tEfNS_4arch4Sm90ELb0ELb0ELb1ELb0ELb0ELb0ELb0ELb1ELb1ELb1ELb0ELb0EEENS1_21CollectiveEpilogueFwdINS6_IJSA_SC_SB_EEES9_SE_SG_Li256ELb0ELb1ELb0ELb0EEENS1_29StaticPersistentTileSchedulerILb0EEEEEEEEEvNT_6ParamsE:
[----:B------:R-:W-:Y:S01]  /*0000*/  LDC R1, c[0x0][0x37c] ;  /* 0x0000df00ff017b82 */ /* 0x000fe20000000800 */
[----:B------:R-:W-:Y:S05]  /*0010*/  EXIT ;  /* 0x000000000000794d */ /* 0x000fea0003800000 */
.L_x_0:
[----:B------:R-:W-:-:S00]  /*0020*/  BRA `(.L_x_0) ;  /* 0xfffffffc00fc7947 */ /* 0x000fc0000383ffff */
[----:B------:R-:W-:-:S00]  /*0030*/  NOP ;  /* 0x0000000000007918 */ /* 0x000fc00000000000 */
        /* <DEDUP_REMOVED lines=12> */
.L_x_10:


//--------------------- .text._ZN7cutlass13device_kernelIN5flash11enable_sm90INS1_16FlashAttnFwdSm90INS1_25CollectiveMainloopFwdSm90ILi2EN4cute5tupleIJNS5_1CILi2EEENS7_ILi1EEES9_EEENS6_IJNS7_ILi128EEENS7_ILi80EEENS7_ILi256EEEEEELi256ENS_6half_tEfNS_4arch4Sm90ELb0ELb0ELb1ELb0ELb0ELb0ELb0ELb1ELb1ELb1ELb0ELb0EEENS1_21CollectiveEpilogueFwdINS6_IJSB_SD_SC_EEESA_SF_SH_Li256ELb0ELb1ELb0ELb0EEENS1_29StaticPersistentTileSchedulerILb0EEEEEEEEEvNT_6ParamsE --------------------------
	.section	.text._ZN7cutlass13device_kernelIN5flash11enable_sm90INS1_16FlashAttnFwdSm90INS1_25CollectiveMainloopFwdSm90ILi2EN4cute5tupleIJNS5_1CILi2EEENS7_ILi1EEES9_EEENS6_IJNS7_ILi128EEENS7_ILi80EEENS7_ILi256EEEEEELi256ENS_6half_tEfNS_4arch4Sm90ELb0ELb0ELb1ELb0ELb0ELb0ELb0ELb1ELb1ELb1ELb0ELb0EEENS1_21CollectiveEpilogueFwdINS6_IJSB_SD_SC_EEESA_SF_SH_Li256ELb0ELb1ELb0ELb0EEENS1_29StaticPersistentTileSchedulerILb0EEEEEEEEEvNT_6ParamsE,"ax",@progbits
	.align	128
.text._ZN7cutlass13device_kernelIN5flash11enable_sm90INS1_16FlashAttnFwdSm90INS1_25CollectiveMainloopFwdSm90ILi2EN4cute5tupleIJNS5_1CILi2EEENS7_ILi1EEES9_EEENS6_IJNS7_ILi128EEENS7_ILi80EEENS7_ILi256EEEEEELi256ENS_6half_tEfNS_4arch4Sm90ELb0ELb0ELb1ELb0ELb0ELb0ELb0ELb1ELb1ELb1ELb0ELb0EEENS1_21CollectiveEpilogueFwdINS6_IJSB_SD_SC_EEESA_SF_SH_Li256ELb0ELb1ELb0ELb0EEENS1_29StaticPersistentTileSchedulerILb0EEEEEEEEEvNT_6ParamsE:
        .type           _ZN7cutlass13device_kernelIN5flash11enable_sm90INS1_16FlashAttnFwdSm90INS1_25CollectiveMainloopFwdSm90ILi2EN4cute5tupleIJNS5_1CILi2EEENS7_ILi1EEES9_EEENS6_IJNS7_ILi128EEENS7_ILi80EEENS7_ILi256EEEEEELi256ENS_6half_tEfNS_4arch4Sm90ELb0ELb0ELb1ELb0ELb0ELb0ELb0ELb1ELb1ELb1ELb0ELb0EEENS1_21CollectiveEpilogueFwdINS6_IJSB_SD_SC_EEESA_SF_SH_Li256ELb0ELb1ELb0ELb0EEENS1_29StaticPersistentTileSchedulerILb0EEEEEEEEEvNT_6ParamsE,@function
        .size           _ZN7cutlass13device_kernelIN5flash11enable_sm90INS1_16FlashAttnFwdSm90INS1_25CollectiveMainloopFwdSm90ILi2EN4cute5tupleIJNS5_1CILi2EEENS7_ILi1EEES9_EEENS6_IJNS7_ILi128EEENS7_ILi80EEENS7_ILi256EEEEEELi256ENS_6half_tEfNS_4arch4Sm90ELb0ELb0ELb1ELb0ELb0ELb0ELb0ELb1ELb1ELb1ELb0ELb0EEENS1_21CollectiveEpilogueFwdINS6_IJSB_SD_SC_EEESA_SF_SH_Li256ELb0ELb1ELb0ELb0EEENS1_29StaticPersistentTileSchedulerILb0EEEEEEEEEvNT_6ParamsE,(.L_x_11 - _ZN7cutlass13device_kernelIN5flash11enable_sm90INS1_16FlashAttnFwdSm90INS1_25CollectiveMainloopFwdSm90ILi2EN4cute5tupleIJNS5_1CILi2EEENS7_ILi1EEES9_EEENS6_IJNS7_ILi128EEENS7_ILi80EEENS7_ILi256EEEEEELi256ENS_6half_tEfNS_4arch4Sm90ELb0ELb0ELb1ELb0ELb0ELb0ELb0ELb1ELb1ELb1ELb0ELb0EEENS1_21CollectiveEpilogueFwdINS6_IJSB_SD_SC_EEESA_SF_SH_Li256ELb0ELb1ELb0ELb0EEENS1_29StaticPersistentTileSchedulerILb0EEEEEEEEEvNT_6ParamsE)
        .other          _ZN7cutlass13device_kernelIN5flash11enable_sm90INS1_16FlashAttnFwdSm90INS1_25CollectiveMainloopFwdSm90ILi2EN4cute5tupleIJNS5_1CILi2EEENS7_ILi1EEES9_EEENS6_IJNS7_ILi128EEENS7_ILi80EEENS7_ILi256EEEEEELi256ENS_6half_tEfNS_4arch4Sm90ELb0ELb0ELb1ELb0ELb0ELb0ELb0ELb1ELb1ELb1ELb0ELb0EEENS1_21CollectiveEpilogueFwdINS6_IJSB_SD_SC_EEESA_SF_SH_Li256ELb0ELb1ELb0ELb0EEENS1_29StaticPersistentTileSchedulerILb0EEEEEEEEEvNT_6ParamsE,@"STO_CUDA_ENTRY STV_DEFAULT"
_ZN7cutlass13device_kernelIN5flash11enable_sm90INS1_16FlashAttnFwdSm90INS1_25CollectiveMainloopFwdSm90ILi2EN4cute5tupleIJNS5_1CILi2EEENS7_ILi1EEES9_EEENS6_IJNS7_ILi128EEENS7_ILi80EEENS7_ILi256EEEEEELi256ENS_6half_tEfNS_4arch4Sm90ELb0ELb0ELb1ELb0ELb0ELb0ELb0ELb1ELb1ELb1ELb0ELb0EEENS1_21CollectiveEpilogueFwdINS6_IJSB_SD_SC_EEESA_SF_SH_Li256ELb0ELb1ELb0ELb0EEENS1_29StaticPersistentTileSchedulerILb0EEEEEEEEEvNT_6ParamsE:
[----:B------:R-:W-:Y:S01]  /*0000*/  LDC R1, c[0x0][0x37c] ;  /* 0x0000df00ff017b82 */ /* 0x000fe20000000800 */
[----:B------:R-:W-:Y:S05]  /*0010*/  EXIT ;  /* 0x000000000000794d */ /* 0x000fea0003800000 */
.L_x_1:
        /* <DEDUP_REMOVED lines=14> */
.L_x_11:


//--------------------- .text._ZN7cutlass13device_kernelIN5flash11enable_sm90INS1_16FlashAttnFwdSm90INS1_25CollectiveMainloopFwdSm90ILi2EN4cute5tupleIJNS5_1CILi1EEES8_S8_EEENS6_IJNS7_ILi128EEENS7_ILi80EEENS7_ILi256EEEEEELi256ENS_6half_tEfNS_4arch4Sm90ELb0ELb0ELb1ELb1ELb0ELb0ELb0ELb1ELb1ELb1ELb0ELb0EEENS1_21CollectiveEpilogueFwdINS6_IJSA_SC_SB_EEES9_SE_SG_Li256ELb1ELb1ELb0ELb0EEENS1_36VarlenDynamicPersistentTileSchedulerILi128ELi80ELi256ELi128ELb0ELb1ELb1ELb0ELb1ELb1EEEEEEEEEvNT_6ParamsE --------------------------
	.section	.text._ZN7cutlass13device_kernelIN5flash11enable_sm90INS1_16FlashAttnFwdSm90INS1_25CollectiveMainloopFwdSm90ILi2EN4cute5tupleIJNS5_1CILi1EEES8_S8_EEENS6_IJNS7_ILi128EEENS7_ILi80EEENS7_ILi256EEEEEELi256ENS_6half_tEfNS_4arch4Sm90ELb0ELb0ELb1ELb1ELb0ELb0ELb0ELb1ELb1ELb1ELb0ELb0EEENS1_21CollectiveEpilogueFwdINS6_IJSA_SC_SB_EEES9_SE_SG_Li256ELb1ELb1ELb0ELb0EEENS1_36VarlenDynamicPersistentTileSchedulerILi128ELi80ELi256ELi128ELb0ELb1ELb1ELb0ELb1ELb1EEEEEEEEEvNT_6ParamsE,"ax",@progbits
	.align	128
.text._ZN7cutlass13device_kernelIN5flash11enable_sm90INS1_16FlashAttnFwdSm90INS1_25CollectiveMainloopFwdSm90ILi2EN4cute5tupleIJNS5_1CILi1EEES8_S8_EEENS6_IJNS7_ILi128EEENS7_ILi80EEENS7_ILi256EEEEEELi256ENS_6half_tEfNS_4arch4Sm90ELb0ELb0ELb1ELb1ELb0ELb0ELb0ELb1ELb1ELb1ELb0ELb0EEENS1_21CollectiveEpilogueFwdINS6_IJSA_SC_SB_EEES9_SE_SG_Li256ELb1ELb1ELb0ELb0EEENS1_36VarlenDynamicPersistentTileSchedulerILi128ELi80ELi256ELi128ELb0ELb1ELb1ELb0ELb1ELb1EEEEEEEEEvNT_6ParamsE:
        .type           _ZN7cutlass13device_kernelIN5flash11enable_sm90INS1_16FlashAttnFwdSm90INS1_25CollectiveMainloopFwdSm90ILi2EN4cute5tupleIJNS5_1CILi1EEES8_S8_EEENS6_IJNS7_ILi128EEENS7_ILi80EEENS7_ILi256EEEEEELi256ENS_6half_tEfNS_4arch4Sm90ELb0ELb0ELb1ELb1ELb0ELb0ELb0ELb1ELb1ELb1ELb0ELb0EEENS1_21CollectiveEpilogueFwdINS6_IJSA_SC_SB_EEES9_SE_SG_Li256ELb1ELb1ELb0ELb0EEENS1_36VarlenDynamicPersistentTileSchedulerILi128ELi80ELi256ELi128ELb0ELb1ELb1ELb0ELb1ELb1EEEEEEEEEvNT_6ParamsE,@function
        .size           _ZN7cutlass13device_kernelIN5flash11enable_sm90INS1_16FlashAttnFwdSm90INS1_25CollectiveMainloopFwdSm90ILi2EN4cute5tupleIJNS5_1CILi1EEES8_S8_EEENS6_IJNS7_ILi128EEENS7_ILi80EEENS7_ILi256EEEEEELi256ENS_6half_tEfNS_4arch4Sm90ELb0ELb0ELb1ELb1ELb0ELb0ELb0ELb1ELb1ELb1ELb0ELb0EEENS1_21CollectiveEpilogueFwdINS6_IJSA_SC_SB_EEES9_SE_SG_Li256ELb1ELb1ELb0ELb0EEENS1_36VarlenDynamicPersistentTileSchedulerILi128ELi80ELi256ELi128ELb0ELb1ELb1ELb0ELb1ELb1EEEEEEEEEvNT_6ParamsE,(.L_x_12 - _ZN7cutlass13device_kernelIN5flash11enable_sm90INS1_16FlashAttnFwdSm90INS1_25CollectiveMainloopFwdSm90ILi2EN4cute5tupleIJNS5_1CILi1EEES8_S8_EEENS6_IJNS7_ILi128EEENS7_ILi80EEENS7_ILi256EEEEEELi256ENS_6half_tEfNS_4arch4Sm90ELb0ELb0ELb1ELb1ELb0ELb0ELb0ELb1ELb1ELb1ELb0ELb0EEENS1_21CollectiveEpilogueFwdINS6_IJSA_SC_SB_EEES9_SE_SG_Li256ELb1ELb1ELb0ELb0EEENS1_36VarlenDynamicPersistentTileSchedulerILi128ELi80ELi256ELi128ELb0ELb1ELb1ELb0ELb1ELb1EEEEEEEEEvNT_6ParamsE)
        .other          _ZN7cutlass13device_kernelIN5flash11enable_sm90INS1_16FlashAttnFwdSm90INS1_25CollectiveMainloopFwdSm90ILi2EN4cute5tupleIJNS5_1CILi1EEES8_S8_EEENS6_IJNS7_ILi128EEENS7_ILi80EEENS7_ILi256EEEEEELi256ENS_6half_tEfNS_4arch4Sm90ELb0ELb0ELb1ELb1ELb0ELb0ELb0ELb1ELb1ELb1ELb0ELb0EEENS1_21CollectiveEpilogueFwdINS6_IJSA_SC_SB_EEES9_SE_SG_Li256ELb1ELb1ELb0ELb0EEENS1_36VarlenDynamicPersistentTileSchedulerILi128ELi80ELi256ELi128ELb0ELb1ELb1ELb0ELb1ELb1EEEEEEEEEvNT_6ParamsE,@"STO_CUDA_ENTRY STV_DEFAULT"
_ZN7cutlass13device_kernelIN5flash11enable_sm90INS1_16FlashAttnFwdSm90INS1_25CollectiveMainloopFwdSm90ILi2EN4cute5tupleIJNS5_1CILi1EEES8_S8_EEENS6_IJNS7_ILi128EEENS7_ILi80EEENS7_ILi256EEEEEELi256ENS_6half_tEfNS_4arch4Sm90ELb0ELb0ELb1ELb1ELb0ELb0ELb0ELb1ELb1ELb1ELb0ELb0EEENS1_21CollectiveEpilogueFwdINS6_IJSA_SC_SB_EEES9_SE_SG_Li256ELb1ELb1ELb0ELb0EEENS1_36VarlenDynamicPersistentTileSchedulerILi128ELi80ELi256ELi128ELb0ELb1ELb1ELb0ELb1ELb1EEEEEEEEEvNT_6ParamsE:
[----:B------:R-:W-:Y:S01]  /*0000*/  LDC R1, c[0x0][0x37c] ;  /* 0x0000df00ff017b82 */ /* 0x000fe20000000800 */
[----:B------:R-:W-:Y:S05]  /*0010*/  EXIT ;  /* 0x000000000000794d */ /* 0x000fea0003800000 */
.L_x_2:
        /* <DEDUP_REMOVED lines=14> */
.L_x_12:


//--------------------- .text._ZN7cutlass13device_kernelIN5flash11enable_sm90INS1_16FlashAttnFwdSm90INS1_25CollectiveMainloopFwdSm90ILi2EN4cute5tupleIJNS5_1CILi1EEES8_S8_EEENS6_IJNS7_ILi128EEENS7_ILi80EEENS7_ILi256EEEEEELi256ENS_6half_tEfNS_4arch4Sm90ELb0ELb0ELb1ELb1ELb0ELb1ELb0ELb1ELb1ELb1ELb0ELb0EEENS1_21CollectiveEpilogueFwdINS6_IJSA_SC_SB_EEES9_SE_SG_Li256ELb1ELb1ELb0ELb0EEENS1_36VarlenDynamicPersistentTileSchedulerILi128ELi80ELi256ELi128ELb0ELb1ELb1ELb0ELb1ELb1EEEEEEEEEvNT_6ParamsE --------------------------
	.section	.text._ZN7cutlass13device_kernelIN5flash11enable_sm90INS1_16FlashAttnFwdSm90INS1_25CollectiveMainloopFwdSm90ILi2EN4cute5tupleIJNS5_1CILi1EEES8_S8_EEENS6_IJNS7_ILi128EEENS7_ILi80EEENS7_ILi256EEEEEELi256ENS_6half_tEfNS_4arch4Sm90ELb0ELb0ELb1ELb1ELb0ELb1ELb0ELb1ELb1ELb1ELb0ELb0EEENS1_21CollectiveEpilogueFwdINS6_IJSA_SC_SB_EEES9_SE_SG_Li256ELb1ELb1ELb0ELb0EEENS1_36VarlenDynamicPersistentTileSchedulerILi128ELi80ELi256ELi128ELb0ELb1ELb1ELb0ELb1ELb1EEEEEEEEEvNT_6ParamsE,"ax",@progbits
	.align	128
.text._ZN7cutlass13device_kernelIN5flash11enable_sm90INS1_16FlashAttnFwdSm90INS1_25CollectiveMainloopFwdSm90ILi2EN4cute5tupleIJNS5_1CILi1EEES8_S8_EEENS6_IJNS7_ILi128EEENS7_ILi80EEENS7_ILi256EEEEEELi256ENS_6half_tEfNS_4arch4Sm90ELb0ELb0ELb1ELb1ELb0ELb1ELb0ELb1ELb1ELb1ELb0ELb0EEENS1_21CollectiveEpilogueFwdINS6_IJSA_SC_SB_EEES9_SE_SG_Li256ELb1ELb1ELb0ELb0EEENS1_36VarlenDynamicPersistentTileSchedulerILi128ELi80ELi256ELi128ELb0ELb1ELb1ELb0ELb1ELb1EEEEEEEEEvNT_6ParamsE:
        .type           _ZN7cutlass13device_kernelIN5flash11enable_sm90INS1_16FlashAttnFwdSm90INS1_25CollectiveMainloopFwdSm90ILi2EN4cute5tupleIJNS5_1CILi1EEES8_S8_EEENS6_IJNS7_ILi128EEENS7_ILi80EEENS7_ILi256EEEEEELi256ENS_6half_tEfNS_4arch4Sm90ELb0ELb0ELb1ELb1ELb0ELb1ELb0ELb1ELb1ELb1ELb0ELb0EEENS1_21CollectiveEpilogueFwdINS6_IJSA_SC_SB_EEES9_SE_SG_Li256ELb1ELb1ELb0ELb0EEENS1_36VarlenDynamicPersistentTileSchedulerILi128ELi80ELi256ELi128ELb0ELb1ELb1ELb0ELb1ELb1EEEEEEEEEvNT_6ParamsE,@function
        .size           _ZN7cutlass13device_kernelIN5flash11enable_sm90INS1_16FlashAttnFwdSm90INS1_25CollectiveMainloopFwdSm90ILi2EN4cute5tupleIJNS5_1CILi1EEES8_S8_EEENS6_IJNS7_ILi128EEENS7_ILi80EEENS7_ILi256EEEEEELi256ENS_6half_tEfNS_4arch4Sm90ELb0ELb0ELb1ELb1ELb0ELb1ELb0ELb1ELb1ELb1ELb0ELb0EEENS1_21CollectiveEpilogueFwdINS6_IJSA_SC_SB_EEES9_SE_SG_Li256ELb1ELb1ELb0ELb0EEENS1_36VarlenDynamicPersistentTileSchedulerILi128ELi80ELi256ELi128ELb0ELb1ELb1ELb0ELb1ELb1EEEEEEEEEvNT_6ParamsE,(.L_x_13 - _ZN7cutlass13device_kernelIN5flash11enable_sm90INS1_16FlashAttnFwdSm90INS1_25CollectiveMainloopFwdSm90ILi2EN4cute5tupleIJNS5_1CILi1EEES8_S8_EEENS6_IJNS7_ILi128EEENS7_ILi80EEENS7_ILi256EEEEEELi256ENS_6half_tEfNS_4arch4Sm90ELb0ELb0ELb1ELb1ELb0ELb1ELb0ELb1ELb1ELb1ELb0ELb0EEENS1_21CollectiveEpilogueFwdINS6_IJSA_SC_SB_EEES9_SE_SG_Li256ELb1ELb1ELb0ELb0EEENS1_36VarlenDynamicPersistentTileSchedulerILi128ELi80ELi256ELi128ELb0ELb1ELb1ELb0ELb1ELb1EEEEEEEEEvNT_6ParamsE)
        .other          _ZN7cutlass13device_kernelIN5flash11enable_sm90INS1_16FlashAttnFwdSm90INS1_25CollectiveMainloopFwdSm90ILi2EN4cute5tupleIJNS5_1CILi1EEES8_S8_EEENS6_IJNS7_ILi128EEENS7_ILi80EEENS7_ILi256EEEEEELi256ENS_6half_tEfNS_4arch4Sm90ELb0ELb0ELb1ELb1ELb0ELb1ELb0ELb1ELb1ELb1ELb0ELb0EEENS1_21CollectiveEpilogueFwdINS6_IJSA_SC_SB_EEES9_SE_SG_Li256ELb1ELb1ELb0ELb0EEENS1_36VarlenDynamicPersistentTileSchedulerILi128ELi80ELi256ELi128ELb0ELb1ELb1ELb0ELb1ELb1EEEEEEEEEvNT_6ParamsE,@"STO_CUDA_ENTRY STV_DEFAULT"
_ZN7cutlass13device_kernelIN5flash11enable_sm90INS1_16FlashAttnFwdSm90INS1_25CollectiveMainloopFwdSm90ILi2EN4cute5tupleIJNS5_1CILi1EEES8_S8_EEENS6_IJNS7_ILi128EEENS7_ILi80EEENS7_ILi256EEEEEELi256ENS_6half_tEfNS_4arch4Sm90ELb0ELb0ELb1ELb1ELb0ELb1ELb0ELb1ELb1ELb1ELb0ELb0EEENS1_21CollectiveEpilogueFwdINS6_IJSA_SC_SB_EEES9_SE_SG_Li256ELb1ELb1ELb0ELb0EEENS1_36VarlenDynamicPersistentTileSchedulerILi128ELi80ELi256ELi128ELb0ELb1ELb1ELb0ELb1ELb1EEEEEEEEEvNT_6ParamsE:
[----:B------:R-:W-:Y:S01]  /*0000*/  LDC R1, c[0x0][0x37c] ;  /* 0x0000df00ff017b82 */ /* 0x000fe20000000800 */
[----:B------:R-:W-:Y:S05]  /*0010*/  EXIT ;  /* 0x000000000000794d */ /* 0x000fea0003800000 */
.L_x_3:
        /* <DEDUP_REMOVED lines=14> */
.L_x_13:


//--------------------- .text._ZN7cutlass13device_kernelIN5flash11enable_sm90INS1_16FlashAttnFwdSm90INS1_25CollectiveMainloopFwdSm90ILi2EN4cute5tupleIJNS5_1CILi1EEES8_S8_EEENS6_IJNS7_ILi128EEENS7_ILi64EEENS7_ILi256EEEEEELi256ENS_6half_tEfNS_4arch4Sm90ELb0ELb1ELb1ELb0ELb0ELb0ELb0ELb1ELb1ELb1ELb0ELb0EEENS1_21CollectiveEpilogueFwdINS6_IJSA_SC_SB_EEES9_SE_SG_Li256ELb0ELb1ELb0ELb0EEENS1_30DynamicPersistentTileSchedulerILi256ELi128ELb0ELb1ELb1EEEEEEEEEvNT_6ParamsE --------------------------
	.section	.text._ZN7cutlass13device_kernelIN5flash11enable_sm90INS1_16FlashAttnFwdSm90INS1_25CollectiveMainloopFwdSm90ILi2EN4cute5tupleIJNS5_1CILi1EEES8_S8_EEENS6_IJNS7_ILi128EEENS7_ILi64EEENS7_ILi256EEEEEELi256ENS_6half_tEfNS_4arch4Sm90ELb0ELb1ELb1ELb0ELb0ELb0ELb0ELb1ELb1ELb1ELb0ELb0EEENS1_21CollectiveEpilogueFwdINS6_IJSA_SC_SB_EEES9_SE_SG_Li256ELb0ELb1ELb0ELb0EEENS1_30DynamicPersistentTileSchedulerILi256ELi128ELb0ELb1ELb1EEEEEEEEEvNT_6ParamsE,"ax",@progbits
	.align	128
.text._ZN7cutlass13device_kernelIN5flash11enable_sm90INS1_16FlashAttnFwdSm90INS1_25CollectiveMainloopFwdSm90ILi2EN4cute5tupleIJNS5_1CILi1EEES8_S8_EEENS6_IJNS7_ILi128EEENS7_ILi64EEENS7_ILi256EEEEEELi256ENS_6half_tEfNS_4arch4Sm90ELb0ELb1ELb1ELb0ELb0ELb0ELb0ELb1ELb1ELb1ELb0ELb0EEENS1_21CollectiveEpilogueFwdINS6_IJSA_SC_SB_EEES9_SE_SG_Li256ELb0ELb1ELb0ELb0EEENS1_30DynamicPersistentTileSchedulerILi256ELi128ELb0ELb1ELb1EEEEEEEEEvNT_6ParamsE:
        .type           _ZN7cutlass13device_kernelIN5flash11enable_sm90INS1_16FlashAttnFwdSm90INS1_25CollectiveMainloopFwdSm90ILi2EN4cute5tupleIJNS5_1CILi1EEES8_S8_EEENS6_IJNS7_ILi128EEENS7_ILi64EEENS7_ILi256EEEEEELi256ENS_6half_tEfNS_4arch4Sm90ELb0ELb1ELb1ELb0ELb0ELb0ELb0ELb1ELb1ELb1ELb0ELb0EEENS1_21CollectiveEpilogueFwdINS6_IJSA_SC_SB_EEES9_SE_SG_Li256ELb0ELb1ELb0ELb0EEENS1_30DynamicPersistentTileSchedulerILi256ELi128ELb0ELb1ELb1EEEEEEEEEvNT_6ParamsE,@function
        .size           _ZN7cutlass13device_kernelIN5flash11enable_sm90INS1_16FlashAttnFwdSm90INS1_25CollectiveMainloopFwdSm90ILi2EN4cute5tupleIJNS5_1CILi1EEES8_S8_EEENS6_IJNS7_ILi128EEENS7_ILi64EEENS7_ILi256EEEEEELi256ENS_6half_tEfNS_4arch4Sm90ELb0ELb1ELb1ELb0ELb0ELb0ELb0ELb1ELb1ELb1ELb0ELb0EEENS1_21CollectiveEpilogueFwdINS6_IJSA_SC_SB_EEES9_SE_SG_Li256ELb0ELb1ELb0ELb0EEENS1_30DynamicPersistentTileSchedulerILi256ELi128ELb0ELb1ELb1EEEEEEEEEvNT_6ParamsE,(.L_x_14 - _ZN7cutlass13device_kernelIN5flash11enable_sm90INS1_16FlashAttnFwdSm90INS1_25CollectiveMainloopFwdSm90ILi2EN4cute5tupleIJNS5_1CILi1EEES8_S8_EEENS6_IJNS7_ILi128EEENS7_ILi64EEENS7_ILi256EEEEEELi256ENS_6half_tEfNS_4arch4Sm90ELb0ELb1ELb1ELb0ELb0ELb0ELb0ELb1ELb1ELb1ELb0ELb0EEENS1_21CollectiveEpilogueFwdINS6_IJSA_SC_SB_EEES9_SE_SG_Li256ELb0ELb1ELb0ELb0EEENS1_30DynamicPersistentTileSchedulerILi256ELi128ELb0ELb1ELb1EEEEEEEEEvNT_6ParamsE)
        .other          _ZN7cutlass13device_kernelIN5flash11enable_sm90INS1_16FlashAttnFwdSm90INS1_25CollectiveMainloopFwdSm90ILi2EN4cute5tupleIJNS5_1CILi1EEES8_S8_EEENS6_IJNS7_ILi128EEENS7_ILi64EEENS7_ILi256EEEEEELi256ENS_6half_tEfNS_4arch4Sm90ELb0ELb1ELb1ELb0ELb0ELb0ELb0ELb1ELb1ELb1ELb0ELb0EEENS1_21CollectiveEpilogueFwdINS6_IJSA_SC_SB_EEES9_SE_SG_Li256ELb0ELb1ELb0ELb0EEENS1_30DynamicPersistentTileSchedulerILi256ELi128ELb0ELb1ELb1EEEEEEEEEvNT_6ParamsE,@"STO_CUDA_ENTRY STV_DEFAULT"
_ZN7cutlass13device_kernelIN5flash11enable_sm90INS1_16FlashAttnFwdSm90INS1_25CollectiveMainloopFwdSm90ILi2EN4cute5tupleIJNS5_1CILi1EEES8_S8_EEENS6_IJNS7_ILi128EEENS7_ILi64EEENS7_ILi256EEEEEELi256ENS_6half_tEfNS_4arch4Sm90ELb0ELb1ELb1ELb0ELb0ELb0ELb0ELb1ELb1ELb1ELb0ELb0EEENS1_21CollectiveEpilogueFwdINS6_IJSA_SC_SB_EEES9_SE_SG_Li256ELb0ELb1ELb0ELb0EEENS1_30DynamicPersistentTileSchedulerILi256ELi128ELb0ELb1ELb1EEEEEEEEEvNT_6ParamsE:
[----:B------:R-:W-:Y:S01]  /*0000*/  LDC R1, c[0x0][0x37c] ;  /* 0x0000df00ff017b82 */ /* 0x000fe20000000800 */
[----:B------:R-:W-:Y:S05]  /*0010*/  EXIT ;  /* 0x000000000000794d */ /* 0x000fea0003800000 */
.L_x_4:
        /* <DEDUP_REMOVED lines=14> */
.L_x_14:


//--------------------- .text._ZN7cutlass13device_kernelIN5flash11enable_sm90INS1_16FlashAttnFwdSm90INS1_25CollectiveMainloopFwdSm90ILi2EN4cute5tupleIJNS5_1CILi1EEES8_S8_EEENS6_IJNS7_ILi128EEENS7_ILi64EEENS7_ILi256EEEEEELi256ENS_6half_tEfNS_4arch4Sm90ELb0ELb1ELb1ELb1ELb0ELb0ELb0ELb1ELb1ELb1ELb0ELb0EEENS1_21CollectiveEpilogueFwdINS6_IJSA_SC_SB_EEES9_SE_SG_Li256ELb1ELb1ELb0ELb0EEENS1_36VarlenDynamicPersistentTileSchedulerILi128ELi64ELi256ELi128ELb0ELb1ELb1ELb1ELb0ELb1EEEEEEEEEvNT_6ParamsE --------------------------
	.section	.text._ZN7cutlass13device_kernelIN5flash11enable_sm90INS1_16FlashAttnFwdSm90INS1_25CollectiveMainloopFwdSm90ILi2EN4cute5tupleIJNS5_1CILi1EEES8_S8_EEENS6_IJNS7_ILi128EEENS7_ILi64EEENS7_ILi256EEEEEELi256ENS_6half_tEfNS_4arch4Sm90ELb0ELb1ELb1ELb1ELb0ELb0ELb0ELb1ELb1ELb1ELb0ELb0EEENS1_21CollectiveEpilogueFwdINS6_IJSA_SC_SB_EEES9_SE_SG_Li256ELb1ELb1ELb0ELb0EEENS1_36VarlenDynamicPersistentTileSchedulerILi128ELi64ELi256ELi128ELb0ELb1ELb1ELb1ELb0ELb1EEEEEEEEEvNT_6ParamsE,"ax",@progbits
	.align	128
.text._ZN7cutlass13device_kernelIN5flash11enable_sm90INS1_16FlashAttnFwdSm90INS1_25CollectiveMainloopFwdSm90ILi2EN4cute5tupleIJNS5_1CILi1EEES8_S8_EEENS6_IJNS7_ILi128EEENS7_ILi64EEENS7_ILi256EEEEEELi256ENS_6half_tEfNS_4arch4Sm90ELb0ELb1ELb1ELb1ELb0ELb0ELb0ELb1ELb1ELb1ELb0ELb0EEENS1_21CollectiveEpilogueFwdINS6_IJSA_SC_SB_EEES9_SE_SG_Li256ELb1ELb1ELb0ELb0EEENS1_36VarlenDynamicPersistentTileSchedulerILi128ELi64ELi256ELi128ELb0ELb1ELb1ELb1ELb0ELb1EEEEEEEEEvNT_6ParamsE:
        .type           _ZN7cutlass13device_kernelIN5flash11enable_sm90INS1_16FlashAttnFwdSm90INS1_25CollectiveMainloopFwdSm90ILi2EN4cute5tupleIJNS5_1CILi1EEES8_S8_EEENS6_IJNS7_ILi128EEENS7_ILi64EEENS7_ILi256EEEEEELi256ENS_6half_tEfNS_4arch4Sm90ELb0ELb1ELb1ELb1ELb0ELb0ELb0ELb1ELb1ELb1ELb0ELb0EEENS1_21CollectiveEpilogueFwdINS6_IJSA_SC_SB_EEES9_SE_SG_Li256ELb1ELb1ELb0ELb0EEENS1_36VarlenDynamicPersistentTileSchedulerILi128ELi64ELi256ELi128ELb0ELb1ELb1ELb1ELb0ELb1EEEEEEEEEvNT_6ParamsE,@function
        .size           _ZN7cutlass13device_kernelIN5flash11enable_sm90INS1_16FlashAttnFwdSm90INS1_25CollectiveMainloopFwdSm90ILi2EN4cute5tupleIJNS5_1CILi1EEES8_S8_EEENS6_IJNS7_ILi128EEENS7_ILi64EEENS7_ILi256EEEEEELi256ENS_6half_tEfNS_4arch4Sm90ELb0ELb1ELb1ELb1ELb0ELb0ELb0ELb1ELb1ELb1ELb0ELb0EEENS1_21CollectiveEpilogueFwdINS6_IJSA_SC_SB_EEES9_SE_SG_Li256ELb1ELb1ELb0ELb0EEENS1_36VarlenDynamicPersistentTileSchedulerILi128ELi64ELi256ELi128ELb0ELb1ELb1ELb1ELb0ELb1EEEEEEEEEvNT_6ParamsE,(.L_x_15 - _ZN7cutlass13device_kernelIN5flash11enable_sm90INS1_16FlashAttnFwdSm90INS1_25CollectiveMainloopFwdSm90ILi2EN4cute5tupleIJNS5_1CILi1EEES8_S8_EEENS6_IJNS7_ILi128EEENS7_ILi64EEENS7_ILi256EEEEEELi256ENS_6half_tEfNS_4arch4Sm90ELb0ELb1ELb1ELb1ELb0ELb0ELb0ELb1ELb1ELb1ELb0ELb0EEENS1_21CollectiveEpilogueFwdINS6_IJSA_SC_SB_EEES9_SE_SG_Li256ELb1ELb1ELb0ELb0EEENS1_36VarlenDynamicPersistentTileSchedulerILi128ELi64ELi256ELi128ELb0ELb1ELb1ELb1ELb0ELb1EEEEEEEEEvNT_6ParamsE)
        .other          _ZN7cutlass13device_kernelIN5flash11enable_sm90INS1_16FlashAttnFwdSm90INS1_25CollectiveMainloopFwdSm90ILi2EN4cute5tupleIJNS5_1CILi1EEES8_S8_EEENS6_IJNS7_ILi128EEENS7_ILi64EEENS7_ILi256EEEEEELi256ENS_6half_tEfNS_4arch4Sm90ELb0ELb1ELb1ELb1ELb0ELb0ELb0ELb1ELb1ELb1ELb0ELb0EEENS1_21CollectiveEpilogueFwdINS6_IJSA_SC_SB_EEES9_SE_SG_Li256ELb1ELb1ELb0ELb0EEENS1_36VarlenDynamicPersistentTileSchedulerILi128ELi64ELi256ELi128ELb0ELb1ELb1ELb1ELb0ELb1EEEEEEEEEvNT_6ParamsE,@"STO_CUDA_ENTRY STV_DEFAULT"
_ZN7cutlass13device_kernelIN5flash11enable_sm90INS1_16FlashAttnFwdSm90INS1_25CollectiveMainloopFwdSm90ILi2EN4cute5tupleIJNS5_1CILi1EEES8_S8_EEENS6_IJNS7_ILi128EEENS7_ILi64EEENS7_ILi256EEEEEELi256ENS_6half_tEfNS_4arch4Sm90ELb0ELb1ELb1ELb1ELb0ELb0ELb0ELb1ELb1ELb1ELb0ELb0EEENS1_21CollectiveEpilogueFwdINS6_IJSA_SC_SB_EEES9_SE_SG_Li256ELb1ELb1ELb0ELb0EEENS1_36VarlenDynamicPersistentTileSchedulerILi128ELi64ELi256ELi128ELb0ELb1ELb1ELb1ELb0ELb1EEEEEEEEEvNT_6ParamsE:
[----:B------:R-:W-:Y:S01]  /*0000*/  LDC R1, c[0x0][0x37c] ;  /* 0x0000df00ff017b82 */ /* 0x000fe20000000800 */
[----:B------:R-:W-:Y:S05]  /*0010*/  EXIT ;  /* 0x000000000000794d */ /* 0x000fea0003800000 */
.L_x_5:
        /* <DEDUP_REMOVED lines=14> */
.L_x_15:


//--------------------- .text._ZN7cutlass13device_kernelIN5flash11enable_sm90INS1_16FlashAttnFwdSm90INS1_25CollectiveMainloopFwdSm90ILi2EN4cute5tupleIJNS5_1CILi1EEES8_S8_EEENS6_IJNS7_ILi128EEENS7_ILi64EEENS7_ILi256EEEEEELi256ENS_6half_tEfNS_4arch4Sm90ELb0ELb1ELb1ELb1ELb0ELb1ELb0ELb1ELb1ELb1ELb0ELb0EEENS1_21CollectiveEpilogueFwdINS6_IJSA_SC_SB_EEES9_SE_SG_Li256ELb1ELb1ELb0ELb0EEENS1_36VarlenDynamicPersistentTileSchedulerILi128ELi64ELi256ELi128ELb0ELb1ELb1ELb1ELb0ELb1EEEEEEEEEvNT_6ParamsE --------------------------
	.section	.text._ZN7cutlass13device_kernelIN5flash11enable_sm90INS1_16FlashAttnFwdSm90INS1_25CollectiveMainloopFwdSm90ILi2EN4cute5tupleIJNS5_1CILi1EEES8_S8_EEENS6_IJNS7_ILi128EEENS7_ILi64EEENS7_ILi256EEEEEELi256ENS_6half_tEfNS_4arch4Sm90ELb0ELb1ELb1ELb1ELb0ELb1ELb0ELb1ELb1ELb1ELb0ELb0EEENS1_21CollectiveEpilogueFwdINS6_IJSA_SC_SB_EEES9_SE_SG_Li256ELb1ELb1ELb0ELb0EEENS1_36VarlenDynamicPersistentTileSchedulerILi128ELi64ELi256ELi128ELb0ELb1ELb1ELb1ELb0ELb1EEEEEEEEEvNT_6ParamsE,"ax",@progbits
	.align	128
.text._ZN7cutlass13device_kernelIN5flash11enable_sm90INS1_16FlashAttnFwdSm90INS1_25CollectiveMainloopFwdSm90ILi2EN4cute5tupleIJNS5_1CILi1EEES8_S8_EEENS6_IJNS7_ILi128EEENS7_ILi64EEENS7_ILi256EEEEEELi256ENS_6half_tEfNS_4arch4Sm90ELb0ELb1ELb1ELb1ELb0ELb1ELb0ELb1ELb1ELb1ELb0ELb0EEENS1_21CollectiveEpilogueFwdINS6_IJSA_SC_SB_EEES9_SE_SG_Li256ELb1ELb1ELb0ELb0EEENS1_36VarlenDynamicPersistentTileSchedulerILi128ELi64ELi256ELi128ELb0ELb1ELb1ELb1ELb0ELb1EEEEEEEEEvNT_6ParamsE:
        .type           _ZN7cutlass13device_kernelIN5flash11enable_sm90INS1_16FlashAttnFwdSm90INS1_25CollectiveMainloopFwdSm90ILi2EN4cute5tupleIJNS5_1CILi1EEES8_S8_EEENS6_IJNS7_ILi128EEENS7_ILi64EEENS7_ILi256EEEEEELi256ENS_6half_tEfNS_4arch4Sm90ELb0ELb1ELb1ELb1ELb0ELb1ELb0ELb1ELb1ELb1ELb0ELb0EEENS1_21CollectiveEpilogueFwdINS6_IJSA_SC_SB_EEES9_SE_SG_Li256ELb1ELb1ELb0ELb0EEENS1_36VarlenDynamicPersistentTileSchedulerILi128ELi64ELi256ELi128ELb0ELb1ELb1ELb1ELb0ELb1EEEEEEEEEvNT_6ParamsE,@function
        .size           _ZN7cutlass13device_kernelIN5flash11enable_sm90INS1_16FlashAttnFwdSm90INS1_25CollectiveMainloopFwdSm90ILi2EN4cute5tupleIJNS5_1CILi1EEES8_S8_EEENS6_IJNS7_ILi128EEENS7_ILi64EEENS7_ILi256EEEEEELi256ENS_6half_tEfNS_4arch4Sm90ELb0ELb1ELb1ELb1ELb0ELb1ELb0ELb1ELb1ELb1ELb0ELb0EEENS1_21CollectiveEpilogueFwdINS6_IJSA_SC_SB_EEES9_SE_SG_Li256ELb1ELb1ELb0ELb0EEENS1_36VarlenDynamicPersistentTileSchedulerILi128ELi64ELi256ELi128ELb0ELb1ELb1ELb1ELb0ELb1EEEEEEEEEvNT_6ParamsE,(.L_x_16 - _ZN7cutlass13device_kernelIN5flash11enable_sm90INS1_16FlashAttnFwdSm90INS1_25CollectiveMainloopFwdSm90ILi2EN4cute5tupleIJNS5_1CILi1EEES8_S8_EEENS6_IJNS7_ILi128EEENS7_ILi64EEENS7_ILi256EEEEEELi256ENS_6half_tEfNS_4arch4Sm90ELb0ELb1ELb1ELb1ELb0ELb1ELb0ELb1ELb1ELb1ELb0ELb0EEENS1_21CollectiveEpilogueFwdINS6_IJSA_SC_SB_EEES9_SE_SG_Li256ELb1ELb1ELb0ELb0EEENS1_36VarlenDynamicPersistentTileSchedulerILi128ELi64ELi256ELi128ELb0ELb1ELb1ELb1ELb0ELb1EEEEEEEEEvNT_6ParamsE)
        .other          _ZN7cutlass13device_kernelIN5flash11enable_sm90INS1_16FlashAttnFwdSm90INS1_25CollectiveMainloopFwdSm90ILi2EN4cute5tupleIJNS5_1CILi1EEES8_S8_EEENS6_IJNS7_ILi128EEENS7_ILi64EEENS7_ILi256EEEEEELi256ENS_6half_tEfNS_4arch4Sm90ELb0ELb1ELb1ELb1ELb0ELb1ELb0ELb1ELb1ELb1ELb0ELb0EEENS1_21CollectiveEpilogueFwdINS6_IJSA_SC_SB_EEES9_SE_SG_Li256ELb1ELb1ELb0ELb0EEENS1_36VarlenDynamicPersistentTileSchedulerILi128ELi64ELi256ELi128ELb0ELb1ELb1ELb1ELb0ELb1EEEEEEEEEvNT_6ParamsE,@"STO_CUDA_ENTRY STV_DEFAULT"
_ZN7cutlass13device_kernelIN5flash11enable_sm90INS1_16FlashAttnFwdSm90INS1_25CollectiveMainloopFwdSm90ILi2EN4cute5tupleIJNS5_1CILi1EEES8_S8_EEENS6_IJNS7_ILi128EEENS7_ILi64EEENS7_ILi256EEEEEELi256ENS_6half_tEfNS_4arch4Sm90ELb0ELb1ELb1ELb1ELb0ELb1ELb0ELb1ELb1ELb1ELb0ELb0EEENS1_21CollectiveEpilogueFwdINS6_IJSA_SC_SB_EEES9_SE_SG_Li256ELb1ELb1ELb0ELb0EEENS1_36VarlenDynamicPersistentTileSchedulerILi128ELi64ELi256ELi128ELb0ELb1ELb1ELb1ELb0ELb1EEEEEEEEEvNT_6ParamsE:
[----:B------:R-:W-:Y:S01]  /*0000*/  LDC R1, c[0x0][0x37c] ;  /* 0x0000df00ff017b82 */ /* 0x000fe20000000800 */
[----:B------:R-:W-:Y:S05]  /*0010*/  EXIT ;  /* 0x000000000000794d */ /* 0x000fea0003800000 */
.L_x_6:
        /* <DEDUP_REMOVED lines=14> */
.L_x_16:


//--------------------- .text._ZN7cutlass13device_kernelIN5flash11enable_sm90INS1_16FlashAttnFwdSm90INS1_25CollectiveMainloopFwdSm90ILi2EN4cute5tupleIJNS5_1CILi1EEES8_S8_EEENS6_IJNS7_ILi128EEENS7_ILi80EEENS7_ILi256EEEEEELi256ENS_6half_tEfNS_4arch4Sm90ELb1ELb0ELb1ELb0ELb0ELb0ELb0ELb1ELb1ELb1ELb0ELb0EEENS1_21CollectiveEpilogueFwdINS6_IJSA_SC_SB_EEES9_SE_SG_Li256ELb0ELb1ELb0ELb0EEENS1_30DynamicPersistentTileSchedulerILi256ELi128ELb0ELb1ELb1EEEEEEEEEvNT_6ParamsE --------------------------
	.section	.text._ZN7cutlass13device_kernelIN5flash11enable_sm90INS1_16FlashAttnFwdSm90INS1_25CollectiveMainloopFwdSm90ILi2EN4cute5tupleIJNS5_1CILi1EEES8_S8_EEENS6_IJNS7_ILi128EEENS7_ILi80EEENS7_ILi256EEEEEELi256ENS_6half_tEfNS_4arch4Sm90ELb1ELb0ELb1ELb0ELb0ELb0ELb0ELb1ELb1ELb1ELb0ELb0EEENS1_21CollectiveEpilogueFwdINS6_IJSA_SC_SB_EEES9_SE_SG_Li256ELb0ELb1ELb0ELb0EEENS1_30DynamicPersistentTileSchedulerILi256ELi128ELb0ELb1ELb1EEEEEEEEEvNT_6ParamsE,"ax",@progbits
	.align	128
.text._ZN7cutlass13device_kernelIN5flash11enable_sm90INS1_16FlashAttnFwdSm90INS1_25CollectiveMainloopFwdSm90ILi2EN4cute5tupleIJNS5_1CILi1EEES8_S8_EEENS6_IJNS7_ILi128EEENS7_ILi80EEENS7_ILi256EEEEEELi256ENS_6half_tEfNS_4arch4Sm90ELb1ELb0ELb1ELb0ELb0ELb0ELb0ELb1ELb1ELb1ELb0ELb0EEENS1_21CollectiveEpilogueFwdINS6_IJSA_SC_SB_EEES9_SE_SG_Li256ELb0ELb1ELb0ELb0EEENS1_30DynamicPersistentTileSchedulerILi256ELi128ELb0ELb1ELb1EEEEEEEEEvNT_6ParamsE:
        .type           _ZN7cutlass13device_kernelIN5flash11enable_sm90INS1_16FlashAttnFwdSm90INS1_25CollectiveMainloopFwdSm90ILi2EN4cute5tupleIJNS5_1CILi1EEES8_S8_EEENS6_IJNS7_ILi128EEENS7_ILi80EEENS7_ILi256EEEEEELi256ENS_6half_tEfNS_4arch4Sm90ELb1ELb0ELb1ELb0ELb0ELb0ELb0ELb1ELb1ELb1ELb0ELb0EEENS1_21CollectiveEpilogueFwdINS6_IJSA_SC_SB_EEES9_SE_SG_Li256ELb0ELb1ELb0ELb0EEENS1_30DynamicPersistentTileSchedulerILi256ELi128ELb0ELb1ELb1EEEEEEEEEvNT_6ParamsE,@function
        .size           _ZN7cutlass13device_kernelIN5flash11enable_sm90INS1_16FlashAttnFwdSm90INS1_25CollectiveMainloopFwdSm90ILi2EN4cute5tupleIJNS5_1CILi1EEES8_S8_EEENS6_IJNS7_ILi128EEENS7_ILi80EEENS7_ILi256EEEEEELi256ENS_6half_tEfNS_4arch4Sm90ELb1ELb0ELb1ELb0ELb0ELb0ELb0ELb1ELb1ELb1ELb0ELb0EEENS1_21CollectiveEpilogueFwdINS6_IJSA_SC_SB_EEES9_SE_SG_Li256ELb0ELb1ELb0ELb0EEENS1_30DynamicPersistentTileSchedulerILi256ELi128ELb0ELb1ELb1EEEEEEEEEvNT_6ParamsE,(.L_x_17 - _ZN7cutlass13device_kernelIN5flash11enable_sm90INS1_16FlashAttnFwdSm90INS1_25CollectiveMainloopFwdSm90ILi2EN4cute5tupleIJNS5_1CILi1EEES8_S8_EEENS6_IJNS7_ILi128EEENS7_ILi80EEENS7_ILi256EEEEEELi256ENS_6half_tEfNS_4arch4Sm90ELb1ELb0ELb1ELb0ELb0ELb0ELb0ELb1ELb1ELb1ELb0ELb0EEENS1_21CollectiveEpilogueFwdINS6_IJSA_SC_SB_EEES9_SE_SG_Li256ELb0ELb1ELb0ELb0EEENS1_30DynamicPersistentTileSchedulerILi256ELi128ELb0ELb1ELb1EEEEEEEEEvNT_6ParamsE)
        .other          _ZN7cutlass13device_kernelIN5flash11enable_sm90INS1_16FlashAttnFwdSm90INS1_25CollectiveMainloopFwdSm90ILi2EN4cute5tupleIJNS5_1CILi1EEES8_S8_EEENS6_IJNS7_ILi128EEENS7_ILi80EEENS7_ILi256EEEEEELi256ENS_6half_tEfNS_4arch4Sm90ELb1ELb0ELb1ELb0ELb0ELb0ELb0ELb1ELb1ELb1ELb0ELb0EEENS1_21CollectiveEpilogueFwdINS6_IJSA_SC_SB_EEES9_SE_SG_Li256ELb0ELb1ELb0ELb0EEENS1_30DynamicPersistentTileSchedulerILi256ELi128ELb0ELb1ELb1EEEEEEEEEvNT_6ParamsE,@"STO_CUDA_ENTRY STV_DEFAULT"
_ZN7cutlass13device_kernelIN5flash11enable_sm90INS1_16FlashAttnFwdSm90INS1_25CollectiveMainloopFwdSm90ILi2EN4cute5tupleIJNS5_1CILi1EEES8_S8_EEENS6_IJNS7_ILi128EEENS7_ILi80EEENS7_ILi256EEEEEELi256ENS_6half_tEfNS_4arch4Sm90ELb1ELb0ELb1ELb0ELb0ELb0ELb0ELb1ELb1ELb1ELb0ELb0EEENS1_21CollectiveEpilogueFwdINS6_IJSA_SC_SB_EEES9_SE_SG_Li256ELb0ELb1ELb0ELb0EEENS1_30DynamicPersistentTileSchedulerILi256ELi128ELb0ELb1ELb1EEEEEEEEEvNT_6ParamsE:
[----:B------:R-:W-:Y:S01]  /*0000*/  LDC R1, c[0x0][0x37c] ;  /* 0x0000df00ff017b82 */ /* 0x000fe20000000800 */
[----:B------:R-:W-:Y:S05]  /*0010*/  EXIT ;  /* 0x000000000000794d */ /* 0x000fea0003800000 */
.L_x_7:
        /* <DEDUP_REMOVED lines=14> */
.L_x_17:


//--------------------- .text._ZN7cutlass13device_kernelIN5flash11enable_sm90INS1_16FlashAttnFwdSm90INS1_25CollectiveMainloopFwdSm90ILi2EN4cute5tupleIJNS5_1CILi1EEES8_S8_EEENS6_IJNS7_ILi128EEENS7_ILi80EEENS7_ILi256EEEEEELi256ENS_6half_tEfNS_4arch4Sm90ELb1ELb0ELb1ELb1ELb0ELb0ELb0ELb1ELb1ELb1ELb0ELb0EEENS1_21CollectiveEpilogueFwdINS6_IJSA_SC_SB_EEES9_SE_SG_Li256ELb1ELb1ELb0ELb0EEENS1_36VarlenDynamicPersistentTileSchedulerILi128ELi80ELi256ELi128ELb0ELb1ELb1ELb1ELb1ELb1EEEEEEEEEvNT_6ParamsE --------------------------
	.section	.text._ZN7cutlass13device_kernelIN5flash11enable_sm90INS1_16FlashAttnFwdSm90INS1_25CollectiveMainloopFwdSm90ILi2EN4cute5tupleIJNS5_1CILi1EEES8_S8_EEENS6_IJNS7_ILi128EEENS7_ILi80EEENS7_ILi256EEEEEELi256ENS_6half_tEfNS_4arch4Sm90ELb1ELb0ELb1ELb1ELb0ELb0ELb0ELb1ELb1ELb1ELb0ELb0EEENS1_21CollectiveEpilogueFwdINS6_IJSA_SC_SB_EEES9_SE_SG_Li256ELb1ELb1ELb0ELb0EEENS1_36VarlenDynamicPersistentTileSchedulerILi128ELi80ELi256ELi128ELb0ELb1ELb1ELb1ELb1ELb1EEEEEEEEEvNT_6ParamsE,"ax",@progbits
	.align	128
.text._ZN7cutlass13device_kernelIN5flash11enable_sm90INS1_16FlashAttnFwdSm90INS1_25CollectiveMainloopFwdSm90ILi2EN4cute5tupleIJNS5_1CILi1EEES8_S8_EEENS6_IJNS7_ILi128EEENS7_ILi80EEENS7_ILi256EEEEEELi256ENS_6half_tEfNS_4arch4Sm90ELb1ELb0ELb1ELb1ELb0ELb0ELb0ELb1ELb1ELb1ELb0ELb0EEENS1_21CollectiveEpilogueFwdINS6_IJSA_SC_SB_EEES9_SE_SG_Li256ELb1ELb1ELb0ELb0EEENS1_36VarlenDynamicPersistentTileSchedulerILi128ELi80ELi256ELi128ELb0ELb1ELb1ELb1ELb1ELb1EEEEEEEEEvNT_6ParamsE:
        .type           _ZN7cutlass13device_kernelIN5flash11enable_sm90INS1_16FlashAttnFwdSm90INS1_25CollectiveMainloopFwdSm90ILi2EN4cute5tupleIJNS5_1CILi1EEES8_S8_EEENS6_IJNS7_ILi128EEENS7_ILi80EEENS7_ILi256EEEEEELi256ENS_6half_tEfNS_4arch4Sm90ELb1ELb0ELb1ELb1ELb0ELb0ELb0ELb1ELb1ELb1ELb0ELb0EEENS1_21CollectiveEpilogueFwdINS6_IJSA_SC_SB_EEES9_SE_SG_Li256ELb1ELb1ELb0ELb0EEENS1_36VarlenDynamicPersistentTileSchedulerILi128ELi80ELi256ELi128ELb0ELb1ELb1ELb1ELb1ELb1EEEEEEEEEvNT_6ParamsE,@function
        .size           _ZN7cutlass13device_kernelIN5flash11enable_sm90INS1_16FlashAttnFwdSm90INS1_25CollectiveMainloopFwdSm90ILi2EN4cute5tupleIJNS5_1CILi1EEES8_S8_EEENS6_IJNS7_ILi128EEENS7_ILi80EEENS7_ILi256EEEEEELi256ENS_6half_tEfNS_4arch4Sm90ELb1ELb0ELb1ELb1ELb0ELb0ELb0ELb1ELb1ELb1ELb0ELb0EEENS1_21CollectiveEpilogueFwdINS6_IJSA_SC_SB_EEES9_SE_SG_Li256ELb1ELb1ELb0ELb0EEENS1_36VarlenDynamicPersistentTileSchedulerILi128ELi80ELi256ELi128ELb0ELb1ELb1ELb1ELb1ELb1EEEEEEEEEvNT_6ParamsE,(.L_x_18 - _ZN7cutlass13device_kernelIN5flash11enable_sm90INS1_16FlashAttnFwdSm90INS1_25CollectiveMainloopFwdSm90ILi2EN4cute5tupleIJNS5_1CILi1EEES8_S8_EEENS6_IJNS7_ILi128EEENS7_ILi80EEENS7_ILi256EEEEEELi256ENS_6half_tEfNS_4arch4Sm90ELb1ELb0ELb1ELb1ELb0ELb0ELb0ELb1ELb1ELb1ELb0ELb0EEENS1_21CollectiveEpilogueFwdINS6_IJSA_SC_SB_EEES9_SE_SG_Li256ELb1ELb1ELb0ELb0EEENS1_36VarlenDynamicPersistentTileSchedulerILi128ELi80ELi256ELi128ELb0ELb1ELb1ELb1ELb1ELb1EEEEEEEEEvNT_6ParamsE)
        .other          _ZN7cutlass13device_kernelIN5flash11enable_sm90INS1_16FlashAttnFwdSm90INS1_25CollectiveMainloopFwdSm90ILi2EN4cute5tupleIJNS5_1CILi1EEES8_S8_EEENS6_IJNS7_ILi128EEENS7_ILi80EEENS7_ILi256EEEEEELi256ENS_6half_tEfNS_4arch4Sm90ELb1ELb0ELb1ELb1ELb0ELb0ELb0ELb1ELb1ELb1ELb0ELb0EEENS1_21CollectiveEpilogueFwdINS6_IJSA_SC_SB_EEES9_SE_SG_Li256ELb1ELb1ELb0ELb0EEENS1_36VarlenDynamicPersistentTileSchedulerILi128ELi80ELi256ELi128ELb0ELb1ELb1ELb1ELb1ELb1EEEEEEEEEvNT_6ParamsE,@"STO_CUDA_ENTRY STV_DEFAULT"
_ZN7cutlass13device_kernelIN5flash11enable_sm90INS1_16FlashAttnFwdSm90INS1_25CollectiveMainloopFwdSm90ILi2EN4cute5tupleIJNS5_1CILi1EEES8_S8_EEENS6_IJNS7_ILi128EEENS7_ILi80EEENS7_ILi256EEEEEELi256ENS_6half_tEfNS_4arch4Sm90ELb1ELb0ELb1ELb1ELb0ELb0ELb0ELb1ELb1ELb1ELb0ELb0EEENS1_21CollectiveEpilogueFwdINS6_IJSA_SC_SB_EEES9_SE_SG_Li256ELb1ELb1ELb0ELb0EEENS1_36VarlenDynamicPersistentTileSchedulerILi128ELi80ELi256ELi128ELb0ELb1ELb1ELb1ELb1ELb1EEEEEEEEEvNT_6ParamsE:
[----:B------:R-:W-:Y:S01]  /*0000*/  LDC R1, c[0x0][0x37c] ;  /* 0x0000df00ff017b82 */ /* 0x000fe20000000800 */
[----:B------:R-:W-:Y:S05]  /*0010*/  EXIT ;  /* 0x000000000000794d */ /* 0x000fea0003800000 */
.L_x_8:
        /* <DEDUP_REMOVED lines=14> */
.L_x_18:


//--------------------- .text._ZN7cutlass13device_kernelIN5flash11enable_sm90INS1_16FlashAttnFwdSm90INS1_25CollectiveMainloopFwdSm90ILi2EN4cute5tupleIJNS5_1CILi1EEES8_S8_EEENS6_IJNS7_ILi128EEENS7_ILi80EEENS7_ILi256EEEEEELi256ENS_6half_tEfNS_4arch4Sm90ELb1ELb0ELb1ELb1ELb0ELb1ELb0ELb1ELb1ELb1ELb0ELb0EEENS1_21CollectiveEpilogueFwdINS6_IJSA_SC_SB_EEES9_SE_SG_Li256ELb1ELb1ELb0ELb0EEENS1_36VarlenDynamicPersistentTileSchedulerILi128ELi80ELi256ELi128ELb0ELb1ELb1ELb1ELb1ELb1EEEEEEEEEvNT_6ParamsE --------------------------
	.section	.text._ZN7cutlass13device_kernelIN5flash11enable_sm90INS1_16FlashAttnFwdSm90INS1_25CollectiveMainloopFwdSm90ILi2EN4cute5tupleIJNS5_1CILi1EEES8_S8_EEENS6_IJNS7_ILi128EEENS7_ILi80EEENS7_ILi256EEEEEELi256ENS_6half_tEfNS_4arch4Sm90ELb1ELb0ELb1ELb1ELb0ELb1ELb0ELb1ELb1ELb1ELb0ELb0EEENS1_21CollectiveEpilogueFwdINS6_IJSA_SC_SB_EEES9_SE_SG_Li256ELb1ELb1ELb0ELb0EEENS1_36VarlenDynamicPersistentTileSchedulerILi128ELi80ELi256ELi128ELb0ELb1ELb1ELb1ELb1ELb1EEEEEEEEEvNT_6ParamsE,"ax",@progbits
	.align	128
.text._ZN7cutlass13device_kernelIN5flash11enable_sm90INS1_16FlashAttnFwdSm90INS1_25CollectiveMainloopFwdSm90ILi2EN4cute5tupleIJNS5_1CILi1EEES8_S8_EEENS6_IJNS7_ILi128EEENS7_ILi80EEENS7_ILi256EEEEEELi256ENS_6half_tEfNS_4arch4Sm90ELb1ELb0ELb1ELb1ELb0ELb1ELb0ELb1ELb1ELb1ELb0ELb0EEENS1_21CollectiveEpilogueFwdINS6_IJSA_SC_SB_EEES9_SE_SG_Li256ELb1ELb1ELb0ELb0EEENS1_36VarlenDynamicPersistentTileSchedulerILi128ELi80ELi256ELi128ELb0ELb1ELb1ELb1ELb1ELb1EEEEEEEEEvNT_6ParamsE:
        .type           _ZN7cutlass13device_kernelIN5flash11enable_sm90INS1_16FlashAttnFwdSm90INS1_25CollectiveMainloopFwdSm90ILi2EN4cute5tupleIJNS5_1CILi1EEES8_S8_EEENS6_IJNS7_ILi128EEENS7_ILi80EEENS7_ILi256EEEEEELi256ENS_6half_tEfNS_4arch4Sm90ELb1ELb0ELb1ELb1ELb0ELb1ELb0ELb1ELb1ELb1ELb0ELb0EEENS1_21CollectiveEpilogueFwdINS6_IJSA_SC_SB_EEES9_SE_SG_Li256ELb1ELb1ELb0ELb0EEENS1_36VarlenDynamicPersistentTileSchedulerILi128ELi80ELi256ELi128ELb0ELb1ELb1ELb1ELb1ELb1EEEEEEEEEvNT_6ParamsE,@function
        .size           _ZN7cutlass13device_kernelIN5flash11enable_sm90INS1_16FlashAttnFwdSm90INS1_25CollectiveMainloopFwdSm90ILi2EN4cute5tupleIJNS5_1CILi1EEES8_S8_EEENS6_IJNS7_ILi128EEENS7_ILi80EEENS7_ILi256EEEEEELi256ENS_6half_tEfNS_4arch4Sm90ELb1ELb0ELb1ELb1ELb0ELb1ELb0ELb1ELb1ELb1ELb0ELb0EEENS1_21CollectiveEpilogueFwdINS6_IJSA_SC_SB_EEES9_SE_SG_Li256ELb1ELb1ELb0ELb0EEENS1_36VarlenDynamicPersistentTileSchedulerILi128ELi80ELi256ELi128ELb0ELb1ELb1ELb1ELb1ELb1EEEEEEEEEvNT_6ParamsE,(.L_x_19 - _ZN7cutlass13device_kernelIN5flash11enable_sm90INS1_16FlashAttnFwdSm90INS1_25CollectiveMainloopFwdSm90ILi2EN4cute5tupleIJNS5_1CILi1EEES8_S8_EEENS6_IJNS7_ILi128EEENS7_ILi80EEENS7_ILi256EEEEEELi256ENS_6half_tEfNS_4arch4Sm90ELb1ELb0ELb1ELb1ELb0ELb1ELb0ELb1ELb1ELb1ELb0ELb0EEENS1_21CollectiveEpilogueFwdINS6_IJSA_SC_SB_EEES9_SE_SG_Li256ELb1ELb1ELb0ELb0EEENS1_36VarlenDynamicPersistentTileSchedulerILi128ELi80ELi256ELi128ELb0ELb1ELb1ELb1ELb1ELb1EEEEEEEEEvNT_6ParamsE)
        .other          _ZN7cutlass13device_kernelIN5flash11enable_sm90INS1_16FlashAttnFwdSm90INS1_25CollectiveMainloopFwdSm90ILi2EN4cute5tupleIJNS5_1CILi1EEES8_S8_EEENS6_IJNS7_ILi128EEENS7_ILi80EEENS7_ILi256EEEEEELi256ENS_6half_tEfNS_4arch4Sm90ELb1ELb0ELb1ELb1ELb0ELb1ELb0ELb1ELb1ELb1ELb0ELb0EEENS1_21CollectiveEpilogueFwdINS6_IJSA_SC_SB_EEES9_SE_SG_Li256ELb1ELb1ELb0ELb0EEENS1_36VarlenDynamicPersistentTileSchedulerILi128ELi80ELi256ELi128ELb0ELb1ELb1ELb1ELb1ELb1EEEEEEEEEvNT_6ParamsE,@"STO_CUDA_ENTRY STV_DEFAULT"
_ZN7cutlass13device_kernelIN5flash11enable_sm90INS1_16FlashAttnFwdSm90INS1_25CollectiveMainloopFwdSm90ILi2EN4cute5tupleIJNS5_1CILi1EEES8_S8_EEENS6_IJNS7_ILi128EEENS7_ILi80EEENS7_ILi256EEEEEELi256ENS_6half_tEfNS_4arch4Sm90ELb1ELb0ELb1ELb1ELb0ELb1ELb0ELb1ELb1ELb1ELb0ELb0EEENS1_21CollectiveEpilogueFwdINS6_IJSA_SC_SB_EEES9_SE_SG_Li256ELb1ELb1ELb0ELb0EEENS1_36VarlenDynamicPersistentTileSchedulerILi128ELi80ELi256ELi128ELb0ELb1ELb1ELb1ELb1ELb1EEEEEEEEEvNT_6ParamsE:
[----:B------:R-:W-:Y:S01]  /*0000*/  LDC R1, c[0x0][0x37c] ;  /* 0x0000df00ff017b82 */ /* 0x000fe20000000800 */
[----:B------:R-:W-:Y:S05]  /*0010*/  EXIT ;  /* 0x000000000000794d */ /* 0x000fea0003800000 */
.L_x_9:
        /* <DEDUP_REMOVED lines=14> */
.L_x_19:


//--------------------- .nv.shared.reserved.0     --------------------------
	.section	.nv.shared.reserved.0,"aw",@nobits
	.weak		__nv_reservedSMEM_offset_0_alias
	.size		__nv_reservedSMEM_offset_0_alias, 0, 64
	.other		__nv_reservedSMEM_offset_0_alias,@"STO_CUDA_RESERVED_SHARED STV_DEFAULT"
__nv_reservedSMEM_offset_0_alias:
	.zero		0
	.zero		64


//--------------------- .nv.global                --------------------------
	.section	.nv.global,"aw",@nobits
.nv.global:
	.type		_ZN82_INTERNAL_3aa71d7b_46_flash_fwd_hdim256_fp16_softcap_packgqa_sm90_cu_49158569_35254cute1_E,@object
	.size		_ZN82_INTERNAL_3aa71d7b_46_flash_fwd_hdim256_fp16_softcap_packgqa_sm90_cu_49158569_35254cute1_E,(_ZN82_INTERNAL_3aa71d7b_46_flash_fwd_hdim256_fp16_softcap_packgqa_sm90_cu_49158569_35254cuda3std3__45__cpo6cbeginE - _ZN82_INTERNAL_3aa71d7b_46_flash_fwd_hdim256_fp16_softcap_packgqa_sm90_cu_49158569_35254cute1_E)
_ZN82_INTERNAL_3aa71d7b_46_flash_fwd_hdim256_fp16_softcap_packgqa_sm90_cu_49158569_35254cute1_E:
	.zero		1
	.type		_ZN82_INTERNAL_3aa71d7b_46_flash_fwd_hdim256_fp16_softcap_packgqa_sm90_cu_49158569_35254cuda3std3__45__cpo6cbeginE,@object
	.size		_ZN82_INTERNAL_3aa71d7b_46_flash_fwd_hdim256_fp16_softcap_packgqa_sm90_cu_49158569_35254cuda3std3__45__cpo6cbeginE,(_ZN82_INTERNAL_3aa71d7b_46_flash_fwd_hdim256_fp16_softcap_packgqa_sm90_cu_49158569_35254cuda3std3__48in_placeE - _ZN82_INTERNAL_3aa71d7b_46_flash_fwd_hdim256_fp16_softcap_packgqa_sm90_cu_49158569_35254cuda3std3__45__cpo6cbeginE)
_ZN82_INTERNAL_3aa71d7b_46_flash_fwd_hdim256_fp16_softcap_packgqa_sm90_cu_49158569_35254cuda3std3__45__cpo6cbeginE:
	.zero		1
	.type		_ZN82_INTERNAL_3aa71d7b_46_flash_fwd_hdim256_fp16_softcap_packgqa_sm90_cu_49158569_35254cuda3std3__48in_placeE,@object
	.size		_ZN82_INTERNAL_3aa71d7b_46_flash_fwd_hdim256_fp16_softcap_packgqa_sm90_cu_49158569_35254cuda3std3__48in_placeE,(_ZN82_INTERNAL_3aa71d7b_46_flash_fwd_hdim256_fp16_softcap_packgqa_sm90_cu_49158569_35254cuda3std6ranges3__45__cpo9iter_moveE - _ZN82_INTERNAL_3aa71d7b_46_flash_fwd_hdim256_fp16_softcap_packgqa_sm90_cu_49158569_35254cuda3std3__48in_placeE)
_ZN82_INTERNAL_3aa71d7b_46_flash_fwd_hdim256_fp16_softcap_packgqa_sm90_cu_49158569_35254cuda3std3__48in_placeE:
	.zero		1
	.type		_ZN82_INTERNAL_3aa71d7b_46_flash_fwd_hdim256_fp16_softcap_packgqa_sm90_cu_49158569_35254cuda3std6ranges3__45__cpo9iter_moveE,@object
	.size		_ZN82_INTERNAL_3aa71d7b_46_flash_fwd_hdim256_fp16_softcap_packgqa_sm90_cu_49158569_35254cuda3std6ranges3__45__cpo9iter_moveE,(_ZN82_INTERNAL_3aa71d7b_46_flash_fwd_hdim256_fp16_softcap_packgqa_sm90_cu_49158569_35254cuda3std3__45__cpo5beginE - _ZN82_INTERNAL_3aa71d7b_46_flash_fwd_hdim256_fp16_softcap_packgqa_sm90_cu_49158569_35254cuda3std6ranges3__45__cpo9iter_moveE)
_ZN82_INTERNAL_3aa71d7b_46_flash_fwd_hdim256_fp16_softcap_packgqa_sm90_cu_49158569_35254cuda3std6ranges3__45__cpo9iter_moveE:
	.zero		1
	.type		_ZN82_INTERNAL_3aa71d7b_46_flash_fwd_hdim256_fp16_softcap_packgqa_sm90_cu_49158569_35254cuda3std3__45__cpo5beginE,@object
	.size		_ZN82_INTERNAL_3aa71d7b_46_flash_fwd_hdim256_fp16_softcap_packgqa_sm90_cu_49158569_35254cuda3std3__45__cpo5beginE,(_ZN82_INTERNAL_3aa71d7b_46_flash_fwd_hdim256_fp16_softcap_packgqa_sm90_cu_49158569_35254cuda3std3__484_GLOBAL__N__3aa71d7b_46_flash_fwd_hdim256_fp16_softcap_packgqa_sm90_cu_49158569_35256ignoreE - _ZN82_INTERNAL_3aa71d7b_46_flash_fwd_hdim256_fp16_softcap_packgqa_sm90_cu_49158569_35254cuda3std3__45__cpo5beginE)
_ZN82_INTERNAL_3aa71d7b_46_flash_fwd_hdim256_fp16_softcap_packgqa_sm90_cu_49158569_35254cuda3std3__45__cpo5beginE:
	.zero		1
	.type		_ZN82_INTERNAL_3aa71d7b_46_flash_fwd_hdim256_fp16_softcap_packgqa_sm90_cu_49158569_35254cuda3std3__484_GLOBAL__N__3aa71d7b_46_flash_fwd_hdim256_fp16_softcap_packgqa_sm90_cu_49158569_35256ignoreE,@object
	.size		_ZN82_INTERNAL_3aa71d7b_46_flash_fwd_hdim256_fp16_softcap_packgqa_sm90_cu_49158569_35254cuda3std3__484_GLOBAL__N__3aa71d7b_46_flash_fwd_hdim256_fp16_softcap_packgqa_sm90_cu_49158569_35256ignoreE,(_ZN82_INTERNAL_3aa71d7b_46_flash_fwd_hdim256_fp16_softcap_packgqa_sm90_cu_49158569_35254cute7productE - _ZN82_INTERNAL_3aa71d7b_46_flash_fwd_hdim256_fp16_softcap_packgqa_sm90_cu_49158569_35254cuda3std3__484_GLOBAL__N__3aa71d7b_46_flash_fwd_hdim256_fp16_softcap_packgqa_sm90_cu_49158569_35256ignoreE)
_ZN82_INTERNAL_3aa71d7b_46_flash_fwd_hdim256_fp16_softcap_packgqa_sm90_cu_49158569_35254cuda3std3__484_GLOBAL__N__3aa71d7b_46_flash_fwd_hdim256_fp16_softcap_packgqa_sm90_cu_49158569_35256ignoreE:
	.zero		1
	.type		_ZN82_INTERNAL_3aa71d7b_46_flash_fwd_hdim256_fp16_softcap_packgqa_sm90_cu_49158569_35254cute7productE,@object
	.size		_ZN82_INTERNAL_3aa71d7b_46_flash_fwd_hdim256_fp16_softcap_packgqa_sm90_cu_49158569_35254cute7productE,(_ZN82_INTERNAL_3aa71d7b_46_flash_fwd_hdim256_fp16_softcap_packgqa_sm90_cu_49158569_35254cuda3std3__45__cpo3endE - _ZN82_INTERNAL_3aa71d7b_46_flash_fwd_hdim256_fp16_softcap_packgqa_sm90_cu_49158569_35254cute7productE)
_ZN82_INTERNAL_3aa71d7b_46_flash_fwd_hdim256_fp16_softcap_packgqa_sm90_cu_49158569_35254cute7productE:
	.zero		1
	.type		_ZN82_INTERNAL_3aa71d7b_46_flash_fwd_hdim256_fp16_softcap_packgqa_sm90_cu_49158569_35254cuda3std3__45__cpo3endE,@object
	.size		_ZN82_INTERNAL_3aa71d7b_46_flash_fwd_hdim256_fp16_softcap_packgqa_sm90_cu_49158569_35254cuda3std3__45__cpo3endE,(_ZN82_INTERNAL_3aa71d7b_46_flash_fwd_hdim256_fp16_softcap_packgqa_sm90_cu_49158569_35254cuda3std3__419piecewise_constructE - _ZN82_INTERNAL_3aa71d7b_46_flash_fwd_hdim256_fp16_softcap_packgqa_sm90_cu_49158569_35254cuda3std3__45__cpo3endE)
_ZN82_INTERNAL_3aa71d7b_46_flash_fwd_hdim256_fp16_softcap_packgqa_sm90_cu_49158569_35254cuda3std3__45__cpo3endE:
	.zero		1
	.type		_ZN82_INTERNAL_3aa71d7b_46_flash_fwd_hdim256_fp16_softcap_packgqa_sm90_cu_49158569_35254cuda3std3__419piecewise_constructE,@object
	.size		_ZN82_INTERNAL_3aa71d7b_46_flash_fwd_hdim256_fp16_softcap_packgqa_sm90_cu_49158569_35254cuda3std3__419piecewise_constructE,(_ZN82_INTERNAL_3aa71d7b_46_flash_fwd_hdim256_fp16_softcap_packgqa_sm90_cu_49158569_35254cuda3std3__45__cpo4cendE - _ZN82_INTERNAL_3aa71d7b_46_flash_fwd_hdim256_fp16_softcap_packgqa_sm90_cu_49158569_35254cuda3std3__419piecewise_constructE)
_ZN82_INTERNAL_3aa71d7b_46_flash_fwd_hdim256_fp16_softcap_packgqa_sm90_cu_49158569_35254cuda3std3__419piecewise_constructE:
	.zero		1
	.type		_ZN82_INTERNAL_3aa71d7b_46_flash_fwd_hdim256_fp16_softcap_packgqa_sm90_cu_49158569_35254cuda3std3__45__cpo4cendE,@object
	.size		_ZN82_INTERNAL_3aa71d7b_46_flash_fwd_hdim256_fp16_softcap_packgqa_sm90_cu_49158569_35254cuda3std3__45__cpo4cendE,(_ZN82_INTERNAL_3aa71d7b_46_flash_fwd_hdim256_fp16_softcap_packgqa_sm90_cu_49158569_35254cuda3std6ranges3__45__cpo4swapE - _ZN82_INTERNAL_3aa71d7b_46_flash_fwd_hdim256_fp16_softcap_packgqa_sm90_cu_49158569_35254cuda3std3__45__cpo4cendE)
_ZN82_INTERNAL_3aa71d7b_46_flash_fwd_hdim256_fp16_softcap_packgqa_sm90_cu_49158569_35254cuda3std3__45__cpo4cendE:
	.zero		1
	.type		_ZN82_INTERNAL_3aa71d7b_46_flash_fwd_hdim256_fp16_softcap_packgqa_sm90_cu_49158569_35254cuda3std6ranges3__45__cpo4swapE,@object
	.size		_ZN82_INTERNAL_3aa71d7b_46_flash_fwd_hdim256_fp16_softcap_packgqa_sm90_cu_49158569_35254cuda3std6ranges3__45__cpo4swapE,(.L_7 - _ZN82_INTERNAL_3aa71d7b_46_flash_fwd_hdim256_fp16_softcap_packgqa_sm90_cu_49158569_35254cuda3std6ranges3__45__cpo4swapE)
_ZN82_INTERNAL_3aa71d7b_46_flash_fwd_hdim256_fp16_softcap_packgqa_sm90_cu_49158569_35254cuda3std6ranges3__45__cpo4swapE:
	.zero		1
.L_7:


//--------------------- .nv.constant0._ZN7cutlass13device_kernelIN5flash11enable_sm90INS1_16FlashAttnFwdSm90INS1_25CollectiveMainloopFwdSm90ILi2EN4cute5tupleIJNS5_1CILi1EEES8_S8_EEENS6_IJNS7_ILi128EEENS7_ILi80EEENS7_ILi256EEEEEELi256ENS_6half_tEfNS_4arch4Sm90ELb0ELb0ELb1ELb0ELb0ELb0ELb0ELb1ELb1ELb1ELb0ELb0EEENS1_21CollectiveEpilogueFwdINS6_IJSA_SC_SB_EEES9_SE_SG_Li256ELb0ELb1ELb0ELb0EEENS1_29StaticPersistentTileSchedulerILb0EEEEEEEEEvNT_6ParamsE --------------------------
	.section	.nv.constant0._ZN7cutlass13device_kernelIN5flash11enable_sm90INS1_16FlashAttnFwdSm90INS1_25CollectiveMainloopFwdSm90ILi2EN4cute5tupleIJNS5_1CILi1EEES8_S8_EEENS6_IJNS7_ILi128EEENS7_ILi80EEENS7_ILi256EEEEEELi256ENS_6half_tEfNS_4arch4Sm90ELb0ELb0ELb1ELb0ELb0ELb0ELb0ELb1ELb1ELb1ELb0ELb0EEENS1_21CollectiveEpilogueFwdINS6_IJSA_SC_SB_EEES9_SE_SG_Li256ELb0ELb1ELb0ELb0EEENS1_29StaticPersistentTileSchedulerILb0EEEEEEEEEvNT_6ParamsE,"a",@progbits
	.sectionflags	@""
	.align	4
.nv.constant0._ZN7cutlass13device_kernelIN5flash11enable_sm90INS1_16FlashAttnFwdSm90INS1_25CollectiveMainloopFwdSm90ILi2EN4cute5tupleIJNS5_1CILi1EEES8_S8_EEENS6_IJNS7_ILi128EEENS7_ILi80EEENS7_ILi256EEEEEELi256ENS_6half_tEfNS_4arch4Sm90ELb0ELb0ELb1ELb0ELb0ELb0ELb0ELb1ELb1ELb1ELb0ELb0EEENS1_21CollectiveEpilogueFwdINS6_IJSA_SC_SB_EEES9_SE_SG_Li256ELb0ELb1ELb0ELb0EEENS1_29StaticPersistentTileSchedulerILb0EEEEEEEEEvNT_6ParamsE:
	.zero		3456


//--------------------- .nv.constant0._ZN7cutlass13device_kernelIN5flash11enable_sm90INS1_16FlashAttnFwdSm90INS1_25CollectiveMainloopFwdSm90ILi2EN4cute5tupleIJNS5_1CILi2EEENS7_ILi1EEES9_EEENS6_IJNS7_ILi128EEENS7_ILi80EEENS7_ILi256EEEEEELi256ENS_6half_tEfNS_4arch4Sm90ELb0ELb0ELb1ELb0ELb0ELb0ELb0ELb1ELb1ELb1ELb0ELb0EEENS1_21CollectiveEpilogueFwdINS6_IJSB_SD_SC_EEESA_SF_SH_Li256ELb0ELb1ELb0ELb0EEENS1_29StaticPersistentTileSchedulerILb0EEEEEEEEEvNT_6ParamsE --------------------------
	.section	.nv.constant0._ZN7cutlass13device_kernelIN5flash11enable_sm90INS1_16FlashAttnFwdSm90INS1_25CollectiveMainloopFwdSm90ILi2EN4cute5tupleIJNS5_1CILi2EEENS7_ILi1EEES9_EEENS6_IJNS7_ILi128EEENS7_ILi80EEENS7_ILi256EEEEEELi256ENS_6half_tEfNS_4arch4Sm90ELb0ELb0ELb1ELb0ELb0ELb0ELb0ELb1ELb1ELb1ELb0ELb0EEENS1_21CollectiveEpilogueFwdINS6_IJSB_SD_SC_EEESA_SF_SH_Li256ELb0ELb1ELb0ELb0EEENS1_29StaticPersistentTileSchedulerILb0EEEEEEEEEvNT_6ParamsE,"a",@progbits
	.sectionflags	@""
	.align	4
.nv.constant0._ZN7cutlass13device_kernelIN5flash11enable_sm90INS1_16FlashAttnFwdSm90INS1_25CollectiveMainloopFwdSm90ILi2EN4cute5tupleIJNS5_1CILi2EEENS7_ILi1EEES9_EEENS6_IJNS7_ILi128EEENS7_ILi80EEENS7_ILi256EEEEEELi256ENS_6half_tEfNS_4arch4Sm90ELb0ELb0ELb1ELb0ELb0ELb0ELb0ELb1ELb1ELb1ELb0ELb0EEENS1_21CollectiveEpilogueFwdINS6_IJSB_SD_SC_EEESA_SF_SH_Li256ELb0ELb1ELb0ELb0EEENS1_29StaticPersistentTileSchedulerILb0EEEEEEEEEvNT_6ParamsE:
	.zero		3456


//--------------------- .nv.constant0._ZN7cutlass13device_kernelIN5flash11enable_sm90INS1_16FlashAttnFwdSm90INS1_25CollectiveMainloopFwdSm90ILi2EN4cute5tupleIJNS5_1CILi1EEES8_S8_EEENS6_IJNS7_ILi128EEENS7_ILi80EEENS7_ILi256EEEEEELi256ENS_6half_tEfNS_4arch4Sm90ELb0ELb0ELb1ELb1ELb0ELb0ELb0ELb1ELb1ELb1ELb0ELb0EEENS1_21CollectiveEpilogueFwdINS6_IJSA_SC_SB_EEES9_SE_SG_Li256ELb1ELb1ELb0ELb0EEENS1_36VarlenDynamicPersistentTileSchedulerILi128ELi80ELi256ELi128ELb0ELb1ELb1ELb0ELb1ELb1EEEEEEEEEvNT_6ParamsE --------------------------
	.section	.nv.constant0._ZN7cutlass13device_kernelIN5flash11enable_sm90INS1_16FlashAttnFwdSm90INS1_25CollectiveMainloopFwdSm90ILi2EN4cute5tupleIJNS5_1CILi1EEES8_S8_EEENS6_IJNS7_ILi128EEENS7_ILi80EEENS7_ILi256EEEEEELi256ENS_6half_tEfNS_4arch4Sm90ELb0ELb0ELb1ELb1ELb0ELb0ELb0ELb1ELb1ELb1ELb0ELb0EEENS1_21CollectiveEpilogueFwdINS6_IJSA_SC_SB_EEES9_SE_SG_Li256ELb1ELb1ELb0ELb0EEENS1_36VarlenDynamicPersistentTileSchedulerILi128ELi80ELi256ELi128ELb0ELb1ELb1ELb0ELb1ELb1EEEEEEEEEvNT_6ParamsE,"a",@progbits
	.sectionflags	@""
	.align	4
.nv.constant0._ZN7cutlass13device_kernelIN5flash11enable_sm90INS1_16FlashAttnFwdSm90INS1_25CollectiveMainloopFwdSm90ILi2EN4cute5tupleIJNS5_1CILi1EEES8_S8_EEENS6_IJNS7_ILi128EEENS7_ILi80EEENS7_ILi256EEEEEELi256ENS_6half_tEfNS_4arch4Sm90ELb0ELb0ELb1ELb1ELb0ELb0ELb0ELb1ELb1ELb1ELb0ELb0EEENS1_21CollectiveEpilogueFwdINS6_IJSA_SC_SB_EEES9_SE_SG_Li256ELb1ELb1ELb0ELb0EEENS1_36VarlenDynamicPersistentTileSchedulerILi128ELi80ELi256ELi128ELb0ELb1ELb1ELb0ELb1ELb1EEEEEEEEEvNT_6ParamsE:
	.zero		3584


//--------------------- .nv.constant0._ZN7cutlass13device_kernelIN5flash11enable_sm90INS1_16FlashAttnFwdSm90INS1_25CollectiveMainloopFwdSm90ILi2EN4cute5tupleIJNS5_1CILi1EEES8_S8_EEENS6_IJNS7_ILi128EEENS7_ILi80EEENS7_ILi256EEEEEELi256ENS_6half_tEfNS_4arch4Sm90ELb0ELb0ELb1ELb1ELb0ELb1ELb0ELb1ELb1ELb1ELb0ELb0EEENS1_21CollectiveEpilogueFwdINS6_IJSA_SC_SB_EEES9_SE_SG_Li256ELb1ELb1ELb0ELb0EEENS1_36VarlenDynamicPersistentTileSchedulerILi128ELi80ELi256ELi128ELb0ELb1ELb1ELb0ELb1ELb1EEEEEEEEEvNT_6ParamsE --------------------------
	.section	.nv.constant0._ZN7cutlass13device_kernelIN5flash11enable_sm90INS1_16FlashAttnFwdSm90INS1_25CollectiveMainloopFwdSm90ILi2EN4cute5tupleIJNS5_1CILi1EEES8_S8_EEENS6_IJNS7_ILi128EEENS7_ILi80EEENS7_ILi256EEEEEELi256ENS_6half_tEfNS_4arch4Sm90ELb0ELb0ELb1ELb1ELb0ELb1ELb0ELb1ELb1ELb1ELb0ELb0EEENS1_21CollectiveEpilogueFwdINS6_IJSA_SC_SB_EEES9_SE_SG_Li256ELb1ELb1ELb0ELb0EEENS1_36VarlenDynamicPersistentTileSchedulerILi128ELi80ELi256ELi128ELb0ELb1ELb1ELb0ELb1ELb1EEEEEEEEEvNT_6ParamsE,"a",@progbits
	.sectionflags	@""
	.align	4
.nv.constant0._ZN7cutlass13device_kernelIN5flash11enable_sm90INS1_16FlashAttnFwdSm90INS1_25CollectiveMainloopFwdSm90ILi2EN4cute5tupleIJNS5_1CILi1EEES8_S8_EEENS6_IJNS7_ILi128EEENS7_ILi80EEENS7_ILi256EEEEEELi256ENS_6half_tEfNS_4arch4Sm90ELb0ELb0ELb1ELb1ELb0ELb1ELb0ELb1ELb1ELb1ELb0ELb0EEENS1_21CollectiveEpilogueFwdINS6_IJSA_SC_SB_EEES9_SE_SG_Li256ELb1ELb1ELb0ELb0EEENS1_36VarlenDynamicPersistentTileSchedulerILi128ELi80ELi256ELi128ELb0ELb1ELb1ELb0ELb1ELb1EEEEEEEEEvNT_6ParamsE:
	.zero		3584


//--------------------- .nv.constant0._ZN7cutlass13device_kernelIN5flash11enable_sm90INS1_16FlashAttnFwdSm90INS1_25CollectiveMainloopFwdSm90ILi2EN4cute5tupleIJNS5_1CILi1EEES8_S8_EEENS6_IJNS7_ILi128EEENS7_ILi64EEENS7_ILi256EEEEEELi256ENS_6half_tEfNS_4arch4Sm90ELb0ELb1ELb1ELb0ELb0ELb0ELb0ELb1ELb1ELb1ELb0ELb0EEENS1_21CollectiveEpilogueFwdINS6_IJSA_SC_SB_EEES9_SE_SG_Li256ELb0ELb1ELb0ELb0EEENS1_30DynamicPersistentTileSchedulerILi256ELi128ELb0ELb1ELb1EEEEEEEEEvNT_6ParamsE --------------------------
	.section	.nv.constant0._ZN7cutlass13device_kernelIN5flash11enable_sm90INS1_16FlashAttnFwdSm90INS1_25CollectiveMainloopFwdSm90ILi2EN4cute5tupleIJNS5_1CILi1EEES8_S8_EEENS6_IJNS7_ILi128EEENS7_ILi64EEENS7_ILi256EEEEEELi256ENS_6half_tEfNS_4arch4Sm90ELb0ELb1ELb1ELb0ELb0ELb0ELb0ELb1ELb1ELb1ELb0ELb0EEENS1_21CollectiveEpilogueFwdINS6_IJSA_SC_SB_EEES9_SE_SG_Li256ELb0ELb1ELb0ELb0EEENS1_30DynamicPersistentTileSchedulerILi256ELi128ELb0ELb1ELb1EEEEEEEEEvNT_6ParamsE,"a",@progbits
	.sectionflags	@""
	.align	4
.nv.constant0._ZN7cutlass13device_kernelIN5flash11enable_sm90INS1_16FlashAttnFwdSm90INS1_25CollectiveMainloopFwdSm90ILi2EN4cute5tupleIJNS5_1CILi1EEES8_S8_EEENS6_IJNS7_ILi128EEENS7_ILi64EEENS7_ILi256EEEEEELi256ENS_6half_tEfNS_4arch4Sm90ELb0ELb1ELb1ELb0ELb0ELb0ELb0ELb1ELb1ELb1ELb0ELb0EEENS1_21CollectiveEpilogueFwdINS6_IJSA_SC_SB_EEES9_SE_SG_Li256ELb0ELb1ELb0ELb0EEENS1_30DynamicPersistentTileSchedulerILi256ELi128ELb0ELb1ELb1EEEEEEEEEvNT_6ParamsE:
	.zero		3584


//--------------------- .nv.constant0._ZN7cutlass13device_kernelIN5flash11enable_sm90INS1_16FlashAttnFwdSm90INS1_25CollectiveMainloopFwdSm90ILi2EN4cute5tupleIJNS5_1CILi1EEES8_S8_EEENS6_IJNS7_ILi128EEENS7_ILi64EEENS7_ILi256EEEEEELi256ENS_6half_tEfNS_4arch4Sm90ELb0ELb1ELb1ELb1ELb0ELb0ELb0ELb1ELb1ELb1ELb0ELb0EEENS1_21CollectiveEpilogueFwdINS6_IJSA_SC_SB_EEES9_SE_SG_Li256ELb1ELb1ELb0ELb0EEENS1_36VarlenDynamicPersistentTileSchedulerILi128ELi64ELi256ELi128ELb0ELb1ELb1ELb1ELb0ELb1EEEEEEEEEvNT_6ParamsE --------------------------
	.section	.nv.constant0._ZN7cutlass13device_kernelIN5flash11enable_sm90INS1_16FlashAttnFwdSm90INS1_25CollectiveMainloopFwdSm90ILi2EN4cute5tupleIJNS5_1CILi1EEES8_S8_EEENS6_IJNS7_ILi128EEENS7_ILi64EEENS7_ILi256EEEEEELi256ENS_6half_tEfNS_4arch4Sm90ELb0ELb1ELb1ELb1ELb0ELb0ELb0ELb1ELb1ELb1ELb0ELb0EEENS1_21CollectiveEpilogueFwdINS6_IJSA_SC_SB_EEES9_SE_SG_Li256ELb1ELb1ELb0ELb0EEENS1_36VarlenDynamicPersistentTileSchedulerILi128ELi64ELi256ELi128ELb0ELb1ELb1ELb1ELb0ELb1EEEEEEEEEvNT_6ParamsE,"a",@progbits
	.sectionflags	@""
	.align	4
.nv.constant0._ZN7cutlass13device_kernelIN5flash11enable_sm90INS1_16FlashAttnFwdSm90INS1_25CollectiveMainloopFwdSm90ILi2EN4cute5tupleIJNS5_1CILi1EEES8_S8_EEENS6_IJNS7_ILi128EEENS7_ILi64EEENS7_ILi256EEEEEELi256ENS_6half_tEfNS_4arch4Sm90ELb0ELb1ELb1ELb1ELb0ELb0ELb0ELb1ELb1ELb1ELb0ELb0EEENS1_21CollectiveEpilogueFwdINS6_IJSA_SC_SB_EEES9_SE_SG_Li256ELb1ELb1ELb0ELb0EEENS1_36VarlenDynamicPersistentTileSchedulerILi128ELi64ELi256ELi128ELb0ELb1ELb1ELb1ELb0ELb1EEEEEEEEEvNT_6ParamsE:
	.zero		3584


//--------------------- .nv.constant0._ZN7cutlass13device_kernelIN5flash11enable_sm90INS1_16FlashAttnFwdSm90INS1_25CollectiveMainloopFwdSm90ILi2EN4cute5tupleIJNS5_1CILi1EEES8_S8_EEENS6_IJNS7_ILi128EEENS7_ILi64EEENS7_ILi256EEEEEELi256ENS_6half_tEfNS_4arch4Sm90ELb0ELb1ELb1ELb1ELb0ELb1ELb0ELb1ELb1ELb1ELb0ELb0EEENS1_21CollectiveEpilogueFwdINS6_IJSA_SC_SB_EEES9_SE_SG_Li256ELb1ELb1ELb0ELb0EEENS1_36VarlenDynamicPersistentTileSchedulerILi128ELi64ELi256ELi128ELb0ELb1ELb1ELb1ELb0ELb1EEEEEEEEEvNT_6ParamsE --------------------------
	.section	.nv.constant0._ZN7cutlass13device_kernelIN5flash11enable_sm90INS1_16FlashAttnFwdSm90INS1_25CollectiveMainloopFwdSm90ILi2EN4cute5tupleIJNS5_1CILi1EEES8_S8_EEENS6_IJNS7_ILi128EEENS7_ILi64EEENS7_ILi256EEEEEELi256ENS_6half_tEfNS_4arch4Sm90ELb0ELb1ELb1ELb1ELb0ELb1ELb0ELb1ELb1ELb1ELb0ELb0EEENS1_21CollectiveEpilogueFwdINS6_IJSA_SC_SB_EEES9_SE_SG_Li256ELb1ELb1ELb0ELb0EEENS1_36VarlenDynamicPersistentTileSchedulerILi128ELi64ELi256ELi128ELb0ELb1ELb1ELb1ELb0ELb1EEEEEEEEEvNT_6ParamsE,"a",@progbits
	.sectionflags	@""
	.align	4
.nv.constant0._ZN7cutlass13device_kernelIN5flash11enable_sm90INS1_16FlashAttnFwdSm90INS1_25CollectiveMainloopFwdSm90ILi2EN4cute5tupleIJNS5_1CILi1EEES8_S8_EEENS6_IJNS7_ILi128EEENS7_ILi64EEENS7_ILi256EEEEEELi256ENS_6half_tEfNS_4arch4Sm90ELb0ELb1ELb1ELb1ELb0ELb1ELb0ELb1ELb1ELb1ELb0ELb0EEENS1_21CollectiveEpilogueFwdINS6_IJSA_SC_SB_EEES9_SE_SG_Li256ELb1ELb1ELb0ELb0EEENS1_36VarlenDynamicPersistentTileSchedulerILi128ELi64ELi256ELi128ELb0ELb1ELb1ELb1ELb0ELb1EEEEEEEEEvNT_6ParamsE:
	.zero		3584


//--------------------- .nv.constant0._ZN7cutlass13device_kernelIN5flash11enable_sm90INS1_16FlashAttnFwdSm90INS1_25CollectiveMainloopFwdSm90ILi2EN4cute5tupleIJNS5_1CILi1EEES8_S8_EEENS6_IJNS7_ILi128EEENS7_ILi80EEENS7_ILi256EEEEEELi256ENS_6half_tEfNS_4arch4Sm90ELb1ELb0ELb1ELb0ELb0ELb0ELb0ELb1ELb1ELb1ELb0ELb0EEENS1_21CollectiveEpilogueFwdINS6_IJSA_SC_SB_EEES9_SE_SG_Li256ELb0ELb1ELb0ELb0EEENS1_30DynamicPersistentTileSchedulerILi256ELi128ELb0ELb1ELb1EEEEEEEEEvNT_6ParamsE --------------------------
	.section	.nv.constant0._ZN7cutlass13device_kernelIN5flash11enable_sm90INS1_16FlashAttnFwdSm90INS1_25CollectiveMainloopFwdSm90ILi2EN4cute5tupleIJNS5_1CILi1EEES8_S8_EEENS6_IJNS7_ILi128EEENS7_ILi80EEENS7_ILi256EEEEEELi256ENS_6half_tEfNS_4arch4Sm90ELb1ELb0ELb1ELb0ELb0ELb0ELb0ELb1ELb1ELb1ELb0ELb0EEENS1_21CollectiveEpilogueFwdINS6_IJSA_SC_SB_EEES9_SE_SG_Li256ELb0ELb1ELb0ELb0EEENS1_30DynamicPersistentTileSchedulerILi256ELi128ELb0ELb1ELb1EEEEEEEEEvNT_6ParamsE,"a",@progbits
	.sectionflags	@""
	.align	4
.nv.constant0._ZN7cutlass13device_kernelIN5flash11enable_sm90INS1_16FlashAttnFwdSm90INS1_25CollectiveMainloopFwdSm90ILi2EN4cute5tupleIJNS5_1CILi1EEES8_S8_EEENS6_IJNS7_ILi128EEENS7_ILi80EEENS7_ILi256EEEEEELi256ENS_6half_tEfNS_4arch4Sm90ELb1ELb0ELb1ELb0ELb0ELb0ELb0ELb1ELb1ELb1ELb0ELb0EEENS1_21CollectiveEpilogueFwdINS6_IJSA_SC_SB_EEES9_SE_SG_Li256ELb0ELb1ELb0ELb0EEENS1_30DynamicPersistentTileSchedulerILi256ELi128ELb0ELb1ELb1EEEEEEEEEvNT_6ParamsE:
	.zero		3584


//--------------------- .nv.constant0._ZN7cutlass13device_kernelIN5flash11enable_sm90INS1_16FlashAttnFwdSm90INS1_25CollectiveMainloopFwdSm90ILi2EN4cute5tupleIJNS5_1CILi1EEES8_S8_EEENS6_IJNS7_ILi128EEENS7_ILi80EEENS7_ILi256EEEEEELi256ENS_6half_tEfNS_4arch4Sm90ELb1ELb0ELb1ELb1ELb0ELb0ELb0ELb1ELb1ELb1ELb0ELb0EEENS1_21CollectiveEpilogueFwdINS6_IJSA_SC_SB_EEES9_SE_SG_Li256ELb1ELb1ELb0ELb0EEENS1_36VarlenDynamicPersistentTileSchedulerILi128ELi80ELi256ELi128ELb0ELb1ELb1ELb1ELb1ELb1EEEEEEEEEvNT_6ParamsE --------------------------
	.section	.nv.constant0._ZN7cutlass13device_kernelIN5flash11enable_sm90INS1_16FlashAttnFwdSm90INS1_25CollectiveMainloopFwdSm90ILi2EN4cute5tupleIJNS5_1CILi1EEES8_S8_EEENS6_IJNS7_ILi128EEENS7_ILi80EEENS7_ILi256EEEEEELi256ENS_6half_tEfNS_4arch4Sm90ELb1ELb0ELb1ELb1ELb0ELb0ELb0ELb1ELb1ELb1ELb0ELb0EEENS1_21CollectiveEpilogueFwdINS6_IJSA_SC_SB_EEES9_SE_SG_Li256ELb1ELb1ELb0ELb0EEENS1_36VarlenDynamicPersistentTileSchedulerILi128ELi80ELi256ELi128ELb0ELb1ELb1ELb1ELb1ELb1EEEEEEEEEvNT_6ParamsE,"a",@progbits
	.sectionflags	@""
	.align	4
.nv.constant0._ZN7cutlass13device_kernelIN5flash11enable_sm90INS1_16FlashAttnFwdSm90INS1_25CollectiveMainloopFwdSm90ILi2EN4cute5tupleIJNS5_1CILi1EEES8_S8_EEENS6_IJNS7_ILi128EEENS7_ILi80EEENS7_ILi256EEEEEELi256ENS_6half_tEfNS_4arch4Sm90ELb1ELb0ELb1ELb1ELb0ELb0ELb0ELb1ELb1ELb1ELb0ELb0EEENS1_21CollectiveEpilogueFwdINS6_IJSA_SC_SB_EEES9_SE_SG_Li256ELb1ELb1ELb0ELb0EEENS1_36VarlenDynamicPersistentTileSchedulerILi128ELi80ELi256ELi128ELb0ELb1ELb1ELb1ELb1ELb1EEEEEEEEEvNT_6ParamsE:
	.zero		3584


//--------------------- .nv.constant0._ZN7cutlass13device_kernelIN5flash11enable_sm90INS1_16FlashAttnFwdSm90INS1_25CollectiveMainloopFwdSm90ILi2EN4cute5tupleIJNS5_1CILi1EEES8_S8_EEENS6_IJNS7_ILi128EEENS7_ILi80EEENS7_ILi256EEEEEELi256ENS_6half_tEfNS_4arch4Sm90ELb1ELb0ELb1ELb1ELb0ELb1ELb0ELb1ELb1ELb1ELb0ELb0EEENS1_21CollectiveEpilogueFwdINS6_IJSA_SC_SB_EEES9_SE_SG_Li256ELb1ELb1ELb0ELb0EEENS1_36VarlenDynamicPersistentTileSchedulerILi128ELi80ELi256ELi128ELb0ELb1ELb1ELb1ELb1ELb1EEEEEEEEEvNT_6ParamsE --------------------------
	.section	.nv.constant0._ZN7cutlass13device_kernelIN5flash11enable_sm90INS1_16FlashAttnFwdSm90INS1_25CollectiveMainloopFwdSm90ILi2EN4cute5tupleIJNS5_1CILi1EEES8_S8_EEENS6_IJNS7_ILi128EEENS7_ILi80EEENS7_ILi256EEEEEELi256ENS_6half_tEfNS_4arch4Sm90ELb1ELb0ELb1ELb1ELb0ELb1ELb0ELb1ELb1ELb1ELb0ELb0EEENS1_21CollectiveEpilogueFwdINS6_IJSA_SC_SB_EEES9_SE_SG_Li256ELb1ELb1ELb0ELb0EEENS1_36VarlenDynamicPersistentTileSchedulerILi128ELi80ELi256ELi128ELb0ELb1ELb1ELb1ELb1ELb1EEEEEEEEEvNT_6ParamsE,"a",@progbits
	.sectionflags	@""
	.align	4
.nv.constant0._ZN7cutlass13device_kernelIN5flash11enable_sm90INS1_16FlashAttnFwdSm90INS1_25CollectiveMainloopFwdSm90ILi2EN4cute5tupleIJNS5_1CILi1EEES8_S8_EEENS6_IJNS7_ILi128EEENS7_ILi80EEENS7_ILi256EEEEEELi256ENS_6half_tEfNS_4arch4Sm90ELb1ELb0ELb1ELb1ELb0ELb1ELb0ELb1ELb1ELb1ELb0ELb0EEENS1_21CollectiveEpilogueFwdINS6_IJSA_SC_SB_EEES9_SE_SG_Li256ELb1ELb1ELb0ELb0EEENS1_36VarlenDynamicPersistentTileSchedulerILi128ELi80ELi256ELi128ELb0ELb1ELb1ELb1ELb1ELb1EEEEEEEEEvNT_6ParamsE:
	.zero		3584


//--------------------- SYMBOLS --------------------------

	.type		.nv.reservedSmem.offset0,@object
	.size		.nv.reservedSmem.offset0,0x4
